//
// Generated by NVIDIA NVVM Compiler
//
// Compiler Build ID: CL-36424714
// Cuda compilation tools, release 13.0, V13.0.88
// Based on NVVM 20.0.0
//

.version 9.0
.target sm_100
.address_size 64

	// .globl	_Z3addiiiiiPdS_PiS_S_

.visible .entry _Z3addiiiiiPdS_PiS_S_(
	.param .u32 _Z3addiiiiiPdS_PiS_S__param_0,
	.param .u32 _Z3addiiiiiPdS_PiS_S__param_1,
	.param .u32 _Z3addiiiiiPdS_PiS_S__param_2,
	.param .u32 _Z3addiiiiiPdS_PiS_S__param_3,
	.param .u32 _Z3addiiiiiPdS_PiS_S__param_4,
	.param .u64 .ptr .align 1 _Z3addiiiiiPdS_PiS_S__param_5,
	.param .u64 .ptr .align 1 _Z3addiiiiiPdS_PiS_S__param_6,
	.param .u64 .ptr .align 1 _Z3addiiiiiPdS_PiS_S__param_7,
	.param .u64 .ptr .align 1 _Z3addiiiiiPdS_PiS_S__param_8,
	.param .u64 .ptr .align 1 _Z3addiiiiiPdS_PiS_S__param_9
)
{
	.reg .pred 	%p<59>;
	.reg .b32 	%r<106>;
	.reg .b32 	%f<3>;
	.reg .b64 	%rd<30>;
	.reg .b64 	%fd<387>;

	ld.param.u32 	%r44, [_Z3addiiiiiPdS_PiS_S__param_1];
	ld.param.u32 	%r42, [_Z3addiiiiiPdS_PiS_S__param_2];
	ld.param.u32 	%r43, [_Z3addiiiiiPdS_PiS_S__param_3];
	ld.param.u64 	%rd6, [_Z3addiiiiiPdS_PiS_S__param_5];
	ld.param.u64 	%rd9, [_Z3addiiiiiPdS_PiS_S__param_7];
	ld.param.u64 	%rd10, [_Z3addiiiiiPdS_PiS_S__param_8];
	cvta.to.global.u64 	%rd1, %rd10;
	cvta.to.global.u64 	%rd2, %rd9;
	mov.u32 	%r45, %tid.x;
	mov.u32 	%r46, %ctaid.x;
	mov.u32 	%r47, %ntid.x;
	mad.lo.s32 	%r1, %r46, %r47, %r45;
	setp.ge.s32 	%p1, %r1, %r44;
	@%p1 bra 	$L__BB0_48;
	setp.lt.s32 	%p2, %r43, 1;
	mov.f64 	%fd379, 0d0000000000000000;
	@%p2 bra 	$L__BB0_47;
	shl.b32 	%r48, %r1, 1;
	cvta.to.global.u64 	%rd11, %rd6;
	mul.wide.s32 	%rd12, %r48, 8;
	add.s64 	%rd3, %rd11, %rd12;
	mov.b32 	%r49, 1127219200;
	mov.b32 	%r50, -2147483648;
	mov.b64 	%fd1, {%r50, %r49};
	setp.gt.s32 	%p3, %r42, 0;
	mul.lo.s32 	%r2, %r42, %r1;
	mov.f64 	%fd379, 0d0000000000000000;
	@%p3 bra 	$L__BB0_8;
	mov.b32 	%r101, 0;
$L__BB0_4:
	shl.b32 	%r28, %r101, 1;
	mul.wide.u32 	%rd13, %r28, 4;
	add.s64 	%rd14, %rd2, %rd13;
	ld.global.u32 	%r29, [%rd14+4];
	setp.eq.s32 	%p4, %r29, 0;
	@%p4 bra 	$L__BB0_46;
	ld.global.f64 	%fd58, [%rd3];
	ld.global.f64 	%fd59, [%rd3+8];
	mul.wide.u32 	%rd15, %r28, 8;
	add.s64 	%rd16, %rd1, %rd15;
	ld.global.f64 	%fd60, [%rd16];
	ld.global.f64 	%fd61, [%rd16+8];
	sub.f64 	%fd62, %fd58, %fd60;
	abs.f64 	%fd83, %fd62;
	setp.le.f64 	%p5, %fd83, 0d3EE4F8B588E368F1;
	sub.f64 	%fd63, %fd59, %fd61;
	abs.f64 	%fd84, %fd63;
	setp.le.f64 	%p6, %fd84, 0d3EE4F8B588E368F1;
	mov.f64 	%fd384, 0d0000000000000000;
	and.pred  	%p7, %p5, %p6;
	@%p7 bra 	$L__BB0_45;
	mul.f64 	%fd86, %fd63, %fd63;
	fma.rn.f64 	%fd87, %fd62, %fd62, %fd86;
	mul.f64 	%fd88, %fd59, %fd59;
	fma.rn.f64 	%fd89, %fd58, %fd58, %fd88;
	setp.gt.f64 	%p8, %fd89, 0d3FEFFFEB074A771D;
	selp.f64 	%fd90, 0d3FEFFFEB074A771D, %fd89, %p8;
	mul.f64 	%fd91, %fd61, %fd61;
	fma.rn.f64 	%fd92, %fd60, %fd60, %fd91;
	setp.gt.f64 	%p9, %fd92, 0d3FEFFFEB074A771D;
	selp.f64 	%fd93, 0d3FEFFFEB074A771D, %fd92, %p9;
	mov.f64 	%fd94, 0d3FF0000000000000;
	sub.f64 	%fd95, %fd94, %fd90;
	sub.f64 	%fd96, %fd94, %fd93;
	add.f64 	%fd97, %fd87, %fd87;
	mul.f64 	%fd98, %fd95, %fd96;
	div.rn.f64 	%fd99, %fd97, %fd98;
	add.f64 	%fd100, %fd99, 0d3FF0000000000000;
	mov.f64 	%fd101, 0dBFF0000000000000;
	add.rn.f64 	%fd102, %fd100, %fd101;
	{
	.reg .b32 %temp; 
	mov.b64 	{%temp, %r30}, %fd102;
	}
	setp.gt.u32 	%p10, %r30, 1127219199;
	fma.rn.f64 	%fd103, %fd100, %fd100, 0dBFF0000000000000;
	rsqrt.approx.ftz.f64 	%fd104, %fd103;
	{
	.reg .b32 %temp; 
	mov.b64 	{%r52, %temp}, %fd104;
	}
	{
	.reg .b32 %temp; 
	mov.b64 	{%temp, %r53}, %fd104;
	}
	add.s32 	%r54, %r53, -1048576;
	mov.b64 	%fd105, {%r52, %r54};
	mul.f64 	%fd106, %fd103, %fd104;
	neg.f64 	%fd107, %fd106;
	fma.rn.f64 	%fd108, %fd106, %fd107, %fd103;
	fma.rn.f64 	%fd109, %fd108, %fd105, %fd106;
	neg.f64 	%fd110, %fd109;
	fma.rn.f64 	%fd111, %fd104, %fd110, 0d3FF0000000000000;
	fma.rn.f64 	%fd112, %fd111, %fd105, %fd105;
	fma.rn.f64 	%fd113, %fd109, %fd110, %fd103;
	fma.rn.f64 	%fd114, %fd113, %fd112, %fd109;
	setp.eq.s32 	%p11, %r30, 0;
	selp.f64 	%fd115, 0d0000000000000000, %fd114, %p11;
	selp.f64 	%fd116, 0dBFF0000000000001, %fd115, %p10;
	add.f64 	%fd64, %fd102, %fd116;
	{
	.reg .b32 %temp; 
	mov.b64 	{%temp, %r55}, %fd64;
	}
	mov.b32 	%f1, %r55;
	setp.geu.f32 	%p12, %f1, 0f3FE55555;
	setp.leu.f32 	%p13, %f1, 0fBFD99999;
	or.pred  	%p14, %p12, %p13;
	@%p14 bra 	$L__BB0_37;
	add.f64 	%fd149, %fd64, 0d4000000000000000;
	div.rn.f64 	%fd150, %fd64, %fd149;
	neg.f64 	%fd151, %fd64;
	mul.f64 	%fd152, %fd150, %fd151;
	add.f64 	%fd153, %fd64, %fd152;
	mul.f64 	%fd154, %fd153, %fd153;
	fma.rn.f64 	%fd155, %fd154, 0d3EB372FB2FBE14B5, 0d3ED087FFCEB2DC44;
	fma.rn.f64 	%fd156, %fd155, %fd154, 0d3EF3B9FF890F468C;
	fma.rn.f64 	%fd157, %fd156, %fd154, 0d3F17457EFD51BAF8;
	fma.rn.f64 	%fd158, %fd157, %fd154, 0d3F3C71C8DE3CE825;
	fma.rn.f64 	%fd159, %fd158, %fd154, 0d3F6249248FA4661F;
	fma.rn.f64 	%fd160, %fd159, %fd154, 0d3F899999999D70C4;
	fma.rn.f64 	%fd161, %fd160, %fd154, 0d3FB5555555555462;
	mul.f64 	%fd162, %fd154, %fd161;
	fma.rn.f64 	%fd163, %fd162, %fd153, %fd152;
	add.f64 	%fd383, %fd64, %fd163;
	bra.uni 	$L__BB0_44;
$L__BB0_8:
	mov.b32 	%r92, 0;
$L__BB0_9:
	shl.b32 	%r4, %r92, 1;
	mul.wide.u32 	%rd17, %r4, 4;
	add.s64 	%rd18, %rd2, %rd17;
	ld.global.u32 	%r5, [%rd18+4];
	setp.eq.s32 	%p21, %r5, 0;
	@%p21 bra 	$L__BB0_36;
	ld.global.f64 	%fd3, [%rd3];
	ld.global.f64 	%fd4, [%rd3+8];
	mul.wide.u32 	%rd19, %r4, 8;
	add.s64 	%rd4, %rd1, %rd19;
	ld.global.f64 	%fd5, [%rd4];
	ld.global.f64 	%fd6, [%rd4+8];
	sub.f64 	%fd7, %fd3, %fd5;
	abs.f64 	%fd170, %fd7;
	setp.le.f64 	%p22, %fd170, 0d3EE4F8B588E368F1;
	sub.f64 	%fd8, %fd4, %fd6;
	abs.f64 	%fd171, %fd8;
	setp.le.f64 	%p23, %fd171, 0d3EE4F8B588E368F1;
	mov.f64 	%fd375, 0d0000000000000000;
	and.pred  	%p24, %p22, %p23;
	@%p24 bra 	$L__BB0_21;
	mul.f64 	%fd173, %fd8, %fd8;
	fma.rn.f64 	%fd174, %fd7, %fd7, %fd173;
	mul.f64 	%fd175, %fd4, %fd4;
	fma.rn.f64 	%fd176, %fd3, %fd3, %fd175;
	setp.gt.f64 	%p25, %fd176, 0d3FEFFFEB074A771D;
	selp.f64 	%fd177, 0d3FEFFFEB074A771D, %fd176, %p25;
	mul.f64 	%fd178, %fd6, %fd6;
	fma.rn.f64 	%fd179, %fd5, %fd5, %fd178;
	setp.gt.f64 	%p26, %fd179, 0d3FEFFFEB074A771D;
	selp.f64 	%fd180, 0d3FEFFFEB074A771D, %fd179, %p26;
	mov.f64 	%fd181, 0d3FF0000000000000;
	sub.f64 	%fd182, %fd181, %fd177;
	sub.f64 	%fd183, %fd181, %fd180;
	add.f64 	%fd184, %fd174, %fd174;
	mul.f64 	%fd185, %fd182, %fd183;
	div.rn.f64 	%fd186, %fd184, %fd185;
	add.f64 	%fd187, %fd186, 0d3FF0000000000000;
	mov.f64 	%fd188, 0dBFF0000000000000;
	add.rn.f64 	%fd189, %fd187, %fd188;
	{
	.reg .b32 %temp; 
	mov.b64 	{%temp, %r6}, %fd189;
	}
	setp.gt.u32 	%p27, %r6, 1127219199;
	fma.rn.f64 	%fd190, %fd187, %fd187, 0dBFF0000000000000;
	rsqrt.approx.ftz.f64 	%fd191, %fd190;
	{
	.reg .b32 %temp; 
	mov.b64 	{%r70, %temp}, %fd191;
	}
	{
	.reg .b32 %temp; 
	mov.b64 	{%temp, %r71}, %fd191;
	}
	add.s32 	%r72, %r71, -1048576;
	mov.b64 	%fd192, {%r70, %r72};
	mul.f64 	%fd193, %fd190, %fd191;
	neg.f64 	%fd194, %fd193;
	fma.rn.f64 	%fd195, %fd193, %fd194, %fd190;
	fma.rn.f64 	%fd196, %fd195, %fd192, %fd193;
	neg.f64 	%fd197, %fd196;
	fma.rn.f64 	%fd198, %fd191, %fd197, 0d3FF0000000000000;
	fma.rn.f64 	%fd199, %fd198, %fd192, %fd192;
	fma.rn.f64 	%fd200, %fd196, %fd197, %fd190;
	fma.rn.f64 	%fd201, %fd200, %fd199, %fd196;
	setp.eq.s32 	%p28, %r6, 0;
	selp.f64 	%fd202, 0d0000000000000000, %fd201, %p28;
	selp.f64 	%fd203, 0dBFF0000000000001, %fd202, %p27;
	add.f64 	%fd9, %fd189, %fd203;
	{
	.reg .b32 %temp; 
	mov.b64 	{%temp, %r73}, %fd9;
	}
	mov.b32 	%f2, %r73;
	setp.lt.f32 	%p29, %f2, 0f3FE55555;
	setp.gt.f32 	%p30, %f2, 0fBFD99999;
	and.pred  	%p31, %p29, %p30;
	@%p31 bra 	$L__BB0_19;
	add.f64 	%fd372, %fd9, 0d3FF0000000000000;
	{
	.reg .b32 %temp; 
	mov.b64 	{%temp, %r93}, %fd372;
	}
	{
	.reg .b32 %temp; 
	mov.b64 	{%r94, %temp}, %fd372;
	}
	setp.gt.s32 	%p32, %r93, 1048575;
	mov.b32 	%r95, -1023;
	@%p32 bra 	$L__BB0_14;
	mul.f64 	%fd372, %fd372, 0d4350000000000000;
	{
	.reg .b32 %temp; 
	mov.b64 	{%temp, %r93}, %fd372;
	}
	{
	.reg .b32 %temp; 
	mov.b64 	{%r94, %temp}, %fd372;
	}
	mov.b32 	%r95, -1077;
$L__BB0_14:
	add.s32 	%r76, %r93, -1;
	setp.lt.u32 	%p33, %r76, 2146435071;
	@%p33 bra 	$L__BB0_16;
	fma.rn.f64 	%fd204, %fd372, 0d7FF0000000000000, 0d7FF0000000000000;
	{
	.reg .b32 %temp; 
	mov.b64 	{%temp, %r77}, %fd372;
	}
	and.b32  	%r78, %r77, 2147483647;
	setp.eq.s32 	%p34, %r78, 0;
	selp.f64 	%fd374, 0dFFF0000000000000, %fd204, %p34;
	bra.uni 	$L__BB0_20;
$L__BB0_16:
	shr.u32 	%r79, %r93, 20;
	add.s32 	%r96, %r95, %r79;
	and.b32  	%r80, %r93, 1048575;
	or.b32  	%r81, %r80, 1072693248;
	mov.b64 	%fd373, {%r94, %r81};
	setp.lt.u32 	%p35, %r81, 1073127583;
	@%p35 bra 	$L__BB0_18;
	{
	.reg .b32 %temp; 
	mov.b64 	{%r82, %temp}, %fd373;
	}
	{
	.reg .b32 %temp; 
	mov.b64 	{%temp, %r83}, %fd373;
	}
	add.s32 	%r84, %r83, -1048576;
	mov.b64 	%fd373, {%r82, %r84};
	add.s32 	%r96, %r96, 1;
$L__BB0_18:
	add.f64 	%fd205, %fd373, 0dBFF0000000000000;
	add.f64 	%fd206, %fd373, 0d3FF0000000000000;
	rcp.approx.ftz.f64 	%fd207, %fd206;
	neg.f64 	%fd208, %fd206;
	fma.rn.f64 	%fd209, %fd208, %fd207, 0d3FF0000000000000;
	fma.rn.f64 	%fd210, %fd209, %fd209, %fd209;
	fma.rn.f64 	%fd211, %fd210, %fd207, %fd207;
	mul.f64 	%fd212, %fd205, %fd211;
	fma.rn.f64 	%fd213, %fd205, %fd211, %fd212;
	mul.f64 	%fd214, %fd213, %fd213;
	fma.rn.f64 	%fd215, %fd214, 0d3EB1380B3AE80F1E, 0d3ED0EE258B7A8B04;
	fma.rn.f64 	%fd216, %fd215, %fd214, 0d3EF3B2669F02676F;
	fma.rn.f64 	%fd217, %fd216, %fd214, 0d3F1745CBA9AB0956;
	fma.rn.f64 	%fd218, %fd217, %fd214, 0d3F3C71C72D1B5154;
	fma.rn.f64 	%fd219, %fd218, %fd214, 0d3F624924923BE72D;
	fma.rn.f64 	%fd220, %fd219, %fd214, 0d3F8999999999A3C4;
	fma.rn.f64 	%fd221, %fd220, %fd214, 0d3FB5555555555554;
	sub.f64 	%fd222, %fd205, %fd213;
	add.f64 	%fd223, %fd222, %fd222;
	neg.f64 	%fd224, %fd213;
	fma.rn.f64 	%fd225, %fd224, %fd205, %fd223;
	mul.f64 	%fd226, %fd211, %fd225;
	mul.f64 	%fd227, %fd214, %fd221;
	fma.rn.f64 	%fd228, %fd227, %fd213, %fd226;
	xor.b32  	%r85, %r96, -2147483648;
	mov.b32 	%r86, 1127219200;
	mov.b64 	%fd229, {%r85, %r86};
	sub.f64 	%fd230, %fd229, %fd1;
	fma.rn.f64 	%fd231, %fd230, 0d3FE62E42FEFA39EF, %fd213;
	fma.rn.f64 	%fd232, %fd230, 0dBFE62E42FEFA39EF, %fd231;
	sub.f64 	%fd233, %fd232, %fd213;
	sub.f64 	%fd234, %fd228, %fd233;
	fma.rn.f64 	%fd235, %fd230, 0d3C7ABC9E3B39803F, %fd234;
	add.f64 	%fd374, %fd231, %fd235;
	bra.uni 	$L__BB0_20;
$L__BB0_19:
	add.f64 	%fd236, %fd9, 0d4000000000000000;
	div.rn.f64 	%fd237, %fd9, %fd236;
	neg.f64 	%fd238, %fd9;
	mul.f64 	%fd239, %fd237, %fd238;
	add.f64 	%fd240, %fd9, %fd239;
	mul.f64 	%fd241, %fd240, %fd240;
	fma.rn.f64 	%fd242, %fd241, 0d3EB372FB2FBE14B5, 0d3ED087FFCEB2DC44;
	fma.rn.f64 	%fd243, %fd242, %fd241, 0d3EF3B9FF890F468C;
	fma.rn.f64 	%fd244, %fd243, %fd241, 0d3F17457EFD51BAF8;
	fma.rn.f64 	%fd245, %fd244, %fd241, 0d3F3C71C8DE3CE825;
	fma.rn.f64 	%fd246, %fd245, %fd241, 0d3F6249248FA4661F;
	fma.rn.f64 	%fd247, %fd246, %fd241, 0d3F899999999D70C4;
	fma.rn.f64 	%fd248, %fd247, %fd241, 0d3FB5555555555462;
	mul.f64 	%fd249, %fd241, %fd248;
	fma.rn.f64 	%fd250, %fd249, %fd240, %fd239;
	add.f64 	%fd374, %fd9, %fd250;
$L__BB0_20:
	setp.gt.u32 	%p36, %r6, 1127219199;
	add.f64 	%fd251, %fd374, 0d3FE62E42FEFA39EF;
	selp.f64 	%fd375, %fd251, %fd374, %p36;
$L__BB0_21:
	setp.eq.s32 	%p37, %r42, 1;
	fma.rn.f64 	%fd252, %fd375, %fd375, 0d3FF0000000000000;
	rcp.rn.f64 	%fd253, %fd252;
	cvt.rn.f64.s32 	%fd254, %r5;
	fma.rn.f64 	%fd379, %fd253, %fd254, %fd379;
	mul.f64 	%fd255, %fd253, %fd253;
	mul.f64 	%fd23, %fd255, %fd254;
	mov.b32 	%r100, 0;
	@%p37 bra 	$L__BB0_30;
	and.b32  	%r89, %r42, 2147483646;
	neg.s32 	%r98, %r89;
	mov.b32 	%r99, 0;
	mov.u32 	%r97, %r2;
$L__BB0_23:
	ld.global.f64 	%fd24, [%rd3];
	ld.global.f64 	%fd25, [%rd3+8];
	ld.global.f64 	%fd26, [%rd4];
	ld.global.f64 	%fd27, [%rd4+8];
	sub.f64 	%fd28, %fd24, %fd26;
	abs.f64 	%fd257, %fd28;
	setp.le.f64 	%p38, %fd257, 0d3EE4F8B588E368F1;
	sub.f64 	%fd29, %fd25, %fd27;
	abs.f64 	%fd258, %fd29;
	setp.le.f64 	%p39, %fd258, 0d3EE4F8B588E368F1;
	mov.f64 	%fd376, 0d0000000000000000;
	and.pred  	%p40, %p38, %p39;
	@%p40 bra 	$L__BB0_27;
	mul.f64 	%fd260, %fd29, %fd29;
	fma.rn.f64 	%fd261, %fd28, %fd28, %fd260;
	mul.f64 	%fd262, %fd25, %fd25;
	fma.rn.f64 	%fd263, %fd24, %fd24, %fd262;
	setp.gt.f64 	%p41, %fd263, 0d3FEFFFEB074A771D;
	selp.f64 	%fd264, 0d3FEFFFEB074A771D, %fd263, %p41;
	mul.f64 	%fd265, %fd27, %fd27;
	fma.rn.f64 	%fd266, %fd26, %fd26, %fd265;
	setp.gt.f64 	%p42, %fd266, 0d3FEFFFEB074A771D;
	selp.f64 	%fd267, 0d3FEFFFEB074A771D, %fd266, %p42;
	mov.f64 	%fd268, 0d3FF0000000000000;
	sub.f64 	%fd269, %fd268, %fd264;
	sub.f64 	%fd270, %fd268, %fd267;
	mul.f64 	%fd271, %fd269, %fd270;
	mov.f64 	%fd272, 0d4000000000000000;
	div.rn.f64 	%fd273, %fd272, %fd271;
	fma.rn.f64 	%fd274, %fd261, %fd273, 0d3FF0000000000000;
	fma.rn.f64 	%fd275, %fd274, %fd274, 0dBFF0000000000000;
	sqrt.rn.f64 	%fd276, %fd275;
	mul.f64 	%fd277, %fd270, %fd276;
	max.f64 	%fd278, %fd277, 0d3CB0000000000000;
	mov.f64 	%fd279, 0d4010000000000000;
	div.rn.f64 	%fd30, %fd279, %fd278;
	mul.f64 	%fd280, %fd25, %fd27;
	fma.rn.f64 	%fd281, %fd24, %fd26, %fd280;
	add.f64 	%fd282, %fd281, %fd281;
	sub.f64 	%fd283, %fd267, %fd282;
	add.f64 	%fd284, %fd283, 0d3FF0000000000000;
	mul.f64 	%fd285, %fd269, %fd269;
	div.rn.f64 	%fd31, %fd284, %fd285;
	rcp.rn.f64 	%fd32, %fd269;
	setp.eq.s32 	%p43, %r99, 0;
	@%p43 bra 	$L__BB0_26;
	mul.f64 	%fd286, %fd25, %fd31;
	mul.f64 	%fd287, %fd27, %fd32;
	sub.f64 	%fd288, %fd286, %fd287;
	mul.f64 	%fd376, %fd288, %fd30;
	bra.uni 	$L__BB0_27;
$L__BB0_26:
	mul.f64 	%fd289, %fd24, %fd31;
	mul.f64 	%fd290, %fd26, %fd32;
	sub.f64 	%fd291, %fd289, %fd290;
	mul.f64 	%fd376, %fd291, %fd30;
$L__BB0_27:
	ld.param.u64 	%rd27, [_Z3addiiiiiPdS_PiS_S__param_6];
	mul.wide.s32 	%rd20, %r97, 8;
	cvta.to.global.u64 	%rd21, %rd27;
	add.s64 	%rd22, %rd21, %rd20;
	add.s64 	%rd5, %rd22, 8;
	ld.global.f64 	%fd293, [%rd22];
	fma.rn.f64 	%fd294, %fd23, %fd376, %fd293;
	st.global.f64 	[%rd22], %fd294;
	ld.global.f64 	%fd36, [%rd3];
	ld.global.f64 	%fd37, [%rd3+8];
	ld.global.f64 	%fd38, [%rd4];
	ld.global.f64 	%fd39, [%rd4+8];
	sub.f64 	%fd40, %fd36, %fd38;
	abs.f64 	%fd295, %fd40;
	setp.le.f64 	%p44, %fd295, 0d3EE4F8B588E368F1;
	sub.f64 	%fd41, %fd37, %fd39;
	abs.f64 	%fd296, %fd41;
	setp.le.f64 	%p45, %fd296, 0d3EE4F8B588E368F1;
	mov.f64 	%fd377, 0d0000000000000000;
	and.pred  	%p46, %p44, %p45;
	@%p46 bra 	$L__BB0_29;
	mul.f64 	%fd298, %fd41, %fd41;
	fma.rn.f64 	%fd299, %fd40, %fd40, %fd298;
	mul.f64 	%fd300, %fd37, %fd37;
	fma.rn.f64 	%fd301, %fd36, %fd36, %fd300;
	setp.gt.f64 	%p47, %fd301, 0d3FEFFFEB074A771D;
	selp.f64 	%fd302, 0d3FEFFFEB074A771D, %fd301, %p47;
	mul.f64 	%fd303, %fd39, %fd39;
	fma.rn.f64 	%fd304, %fd38, %fd38, %fd303;
	setp.gt.f64 	%p48, %fd304, 0d3FEFFFEB074A771D;
	selp.f64 	%fd305, 0d3FEFFFEB074A771D, %fd304, %p48;
	mov.f64 	%fd306, 0d3FF0000000000000;
	sub.f64 	%fd307, %fd306, %fd302;
	sub.f64 	%fd308, %fd306, %fd305;
	mul.f64 	%fd309, %fd307, %fd308;
	mov.f64 	%fd310, 0d4000000000000000;
	div.rn.f64 	%fd311, %fd310, %fd309;
	fma.rn.f64 	%fd312, %fd299, %fd311, 0d3FF0000000000000;
	fma.rn.f64 	%fd313, %fd312, %fd312, 0dBFF0000000000000;
	sqrt.rn.f64 	%fd314, %fd313;
	mul.f64 	%fd315, %fd308, %fd314;
	mul.f64 	%fd316, %fd37, %fd39;
	fma.rn.f64 	%fd317, %fd36, %fd38, %fd316;
	add.f64 	%fd318, %fd317, %fd317;
	sub.f64 	%fd319, %fd305, %fd318;
	add.f64 	%fd320, %fd319, 0d3FF0000000000000;
	mul.f64 	%fd321, %fd307, %fd307;
	div.rn.f64 	%fd322, %fd320, %fd321;
	rcp.rn.f64 	%fd323, %fd307;
	neg.f64 	%fd324, %fd323;
	max.f64 	%fd325, %fd315, 0d3CB0000000000000;
	mov.f64 	%fd326, 0d4010000000000000;
	div.rn.f64 	%fd327, %fd326, %fd325;
	mul.f64 	%fd328, %fd39, %fd324;
	fma.rn.f64 	%fd329, %fd37, %fd322, %fd328;
	mul.f64 	%fd377, %fd329, %fd327;
$L__BB0_29:
	and.b32  	%r100, %r42, 2147483646;
	ld.global.f64 	%fd330, [%rd5];
	fma.rn.f64 	%fd331, %fd23, %fd377, %fd330;
	st.global.f64 	[%rd5], %fd331;
	add.s32 	%r99, %r99, 2;
	add.s32 	%r98, %r98, 2;
	add.s32 	%r97, %r97, 2;
	setp.ne.s32 	%p49, %r98, 0;
	@%p49 bra 	$L__BB0_23;
$L__BB0_30:
	and.b32  	%r90, %r42, 1;
	setp.eq.b32 	%p50, %r90, 1;
	not.pred 	%p51, %p50;
	@%p51 bra 	$L__BB0_36;
	ld.global.f64 	%fd44, [%rd3];
	ld.global.f64 	%fd45, [%rd3+8];
	ld.global.f64 	%fd46, [%rd4];
	ld.global.f64 	%fd47, [%rd4+8];
	sub.f64 	%fd48, %fd44, %fd46;
	abs.f64 	%fd333, %fd48;
	setp.le.f64 	%p52, %fd333, 0d3EE4F8B588E368F1;
	sub.f64 	%fd49, %fd45, %fd47;
	abs.f64 	%fd334, %fd49;
	setp.le.f64 	%p53, %fd334, 0d3EE4F8B588E368F1;
	mov.f64 	%fd378, 0d0000000000000000;
	and.pred  	%p54, %p52, %p53;
	@%p54 bra 	$L__BB0_35;
	mul.f64 	%fd336, %fd49, %fd49;
	fma.rn.f64 	%fd337, %fd48, %fd48, %fd336;
	mul.f64 	%fd338, %fd45, %fd45;
	fma.rn.f64 	%fd339, %fd44, %fd44, %fd338;
	setp.gt.f64 	%p55, %fd339, 0d3FEFFFEB074A771D;
	selp.f64 	%fd340, 0d3FEFFFEB074A771D, %fd339, %p55;
	mul.f64 	%fd341, %fd47, %fd47;
	fma.rn.f64 	%fd342, %fd46, %fd46, %fd341;
	setp.gt.f64 	%p56, %fd342, 0d3FEFFFEB074A771D;
	selp.f64 	%fd343, 0d3FEFFFEB074A771D, %fd342, %p56;
	mov.f64 	%fd344, 0d3FF0000000000000;
	sub.f64 	%fd345, %fd344, %fd340;
	sub.f64 	%fd346, %fd344, %fd343;
	mul.f64 	%fd347, %fd345, %fd346;
	mov.f64 	%fd348, 0d4000000000000000;
	div.rn.f64 	%fd349, %fd348, %fd347;
	fma.rn.f64 	%fd350, %fd337, %fd349, 0d3FF0000000000000;
	fma.rn.f64 	%fd351, %fd350, %fd350, 0dBFF0000000000000;
	sqrt.rn.f64 	%fd352, %fd351;
	mul.f64 	%fd353, %fd346, %fd352;
	max.f64 	%fd354, %fd353, 0d3CB0000000000000;
	mov.f64 	%fd355, 0d4010000000000000;
	div.rn.f64 	%fd50, %fd355, %fd354;
	mul.f64 	%fd356, %fd45, %fd47;
	fma.rn.f64 	%fd357, %fd44, %fd46, %fd356;
	add.f64 	%fd358, %fd357, %fd357;
	sub.f64 	%fd359, %fd343, %fd358;
	add.f64 	%fd360, %fd359, 0d3FF0000000000000;
	mul.f64 	%fd361, %fd345, %fd345;
	div.rn.f64 	%fd51, %fd360, %fd361;
	rcp.rn.f64 	%fd52, %fd345;
	setp.eq.s32 	%p57, %r100, 0;
	@%p57 bra 	$L__BB0_34;
	mul.f64 	%fd362, %fd45, %fd51;
	mul.f64 	%fd363, %fd47, %fd52;
	sub.f64 	%fd364, %fd362, %fd363;
	mul.f64 	%fd378, %fd364, %fd50;
	bra.uni 	$L__BB0_35;
$L__BB0_34:
	mul.f64 	%fd365, %fd44, %fd51;
	mul.f64 	%fd366, %fd46, %fd52;
	sub.f64 	%fd367, %fd365, %fd366;
	mul.f64 	%fd378, %fd367, %fd50;
$L__BB0_35:
	ld.param.u64 	%rd28, [_Z3addiiiiiPdS_PiS_S__param_6];
	add.s32 	%r91, %r100, %r2;
	cvta.to.global.u64 	%rd23, %rd28;
	mul.wide.s32 	%rd24, %r91, 8;
	add.s64 	%rd25, %rd23, %rd24;
	ld.global.f64 	%fd368, [%rd25];
	fma.rn.f64 	%fd369, %fd23, %fd378, %fd368;
	st.global.f64 	[%rd25], %fd369;
$L__BB0_36:
	add.s32 	%r92, %r92, 1;
	setp.eq.s32 	%p58, %r92, %r43;
	@%p58 bra 	$L__BB0_47;
	bra.uni 	$L__BB0_9;
$L__BB0_37:
	add.f64 	%fd381, %fd64, 0d3FF0000000000000;
	{
	.reg .b32 %temp; 
	mov.b64 	{%temp, %r102}, %fd381;
	}
	{
	.reg .b32 %temp; 
	mov.b64 	{%r103, %temp}, %fd381;
	}
	setp.gt.s32 	%p15, %r102, 1048575;
	mov.b32 	%r104, -1023;
	@%p15 bra 	$L__BB0_39;
	mul.f64 	%fd381, %fd381, 0d4350000000000000;
	{
	.reg .b32 %temp; 
	mov.b64 	{%temp, %r102}, %fd381;
	}
	{
	.reg .b32 %temp; 
	mov.b64 	{%r103, %temp}, %fd381;
	}
	mov.b32 	%r104, -1077;
$L__BB0_39:
	add.s32 	%r58, %r102, -1;
	setp.gt.u32 	%p16, %r58, 2146435070;
	@%p16 bra 	$L__BB0_43;
	shr.u32 	%r61, %r102, 20;
	add.s32 	%r105, %r104, %r61;
	and.b32  	%r62, %r102, 1048575;
	or.b32  	%r63, %r62, 1072693248;
	mov.b64 	%fd382, {%r103, %r63};
	setp.lt.u32 	%p18, %r63, 1073127583;
	@%p18 bra 	$L__BB0_42;
	{
	.reg .b32 %temp; 
	mov.b64 	{%r64, %temp}, %fd382;
	}
	{
	.reg .b32 %temp; 
	mov.b64 	{%temp, %r65}, %fd382;
	}
	add.s32 	%r66, %r65, -1048576;
	mov.b64 	%fd382, {%r64, %r66};
	add.s32 	%r105, %r105, 1;
$L__BB0_42:
	add.f64 	%fd118, %fd382, 0dBFF0000000000000;
	add.f64 	%fd119, %fd382, 0d3FF0000000000000;
	rcp.approx.ftz.f64 	%fd120, %fd119;
	neg.f64 	%fd121, %fd119;
	fma.rn.f64 	%fd122, %fd121, %fd120, 0d3FF0000000000000;
	fma.rn.f64 	%fd123, %fd122, %fd122, %fd122;
	fma.rn.f64 	%fd124, %fd123, %fd120, %fd120;
	mul.f64 	%fd125, %fd118, %fd124;
	fma.rn.f64 	%fd126, %fd118, %fd124, %fd125;
	mul.f64 	%fd127, %fd126, %fd126;
	fma.rn.f64 	%fd128, %fd127, 0d3EB1380B3AE80F1E, 0d3ED0EE258B7A8B04;
	fma.rn.f64 	%fd129, %fd128, %fd127, 0d3EF3B2669F02676F;
	fma.rn.f64 	%fd130, %fd129, %fd127, 0d3F1745CBA9AB0956;
	fma.rn.f64 	%fd131, %fd130, %fd127, 0d3F3C71C72D1B5154;
	fma.rn.f64 	%fd132, %fd131, %fd127, 0d3F624924923BE72D;
	fma.rn.f64 	%fd133, %fd132, %fd127, 0d3F8999999999A3C4;
	fma.rn.f64 	%fd134, %fd133, %fd127, 0d3FB5555555555554;
	sub.f64 	%fd135, %fd118, %fd126;
	add.f64 	%fd136, %fd135, %fd135;
	neg.f64 	%fd137, %fd126;
	fma.rn.f64 	%fd138, %fd137, %fd118, %fd136;
	mul.f64 	%fd139, %fd124, %fd138;
	mul.f64 	%fd140, %fd127, %fd134;
	fma.rn.f64 	%fd141, %fd140, %fd126, %fd139;
	xor.b32  	%r67, %r105, -2147483648;
	mov.b32 	%r68, 1127219200;
	mov.b64 	%fd142, {%r67, %r68};
	sub.f64 	%fd143, %fd142, %fd1;
	fma.rn.f64 	%fd144, %fd143, 0d3FE62E42FEFA39EF, %fd126;
	fma.rn.f64 	%fd145, %fd143, 0dBFE62E42FEFA39EF, %fd144;
	sub.f64 	%fd146, %fd145, %fd126;
	sub.f64 	%fd147, %fd141, %fd146;
	fma.rn.f64 	%fd148, %fd143, 0d3C7ABC9E3B39803F, %fd147;
	add.f64 	%fd383, %fd144, %fd148;
	bra.uni 	$L__BB0_44;
$L__BB0_43:
	fma.rn.f64 	%fd117, %fd381, 0d7FF0000000000000, 0d7FF0000000000000;
	{
	.reg .b32 %temp; 
	mov.b64 	{%temp, %r59}, %fd381;
	}
	and.b32  	%r60, %r59, 2147483647;
	setp.eq.s32 	%p17, %r60, 0;
	selp.f64 	%fd383, 0dFFF0000000000000, %fd117, %p17;
$L__BB0_44:
	setp.gt.u32 	%p19, %r30, 1127219199;
	add.f64 	%fd164, %fd383, 0d3FE62E42FEFA39EF;
	selp.f64 	%fd384, %fd164, %fd383, %p19;
$L__BB0_45:
	fma.rn.f64 	%fd165, %fd384, %fd384, 0d3FF0000000000000;
	rcp.rn.f64 	%fd166, %fd165;
	cvt.rn.f64.s32 	%fd167, %r29;
	fma.rn.f64 	%fd379, %fd166, %fd167, %fd379;
$L__BB0_46:
	add.s32 	%r101, %r101, 1;
	setp.ne.s32 	%p20, %r101, %r43;
	@%p20 bra 	$L__BB0_4;
$L__BB0_47:
	ld.param.u64 	%rd29, [_Z3addiiiiiPdS_PiS_S__param_9];
	cvta.to.global.u64 	%rd26, %rd29;
	atom.global.add.f64 	%fd370, [%rd26], %fd379;
$L__BB0_48:
	ret;

}


// ===== COMPILED SASS (sm_100) =====

	.target	sm_100

	.elftype	@"ET_EXEC"


//--------------------- .note.nv.tkinfo           --------------------------
	.section	.note.nv.tkinfo,"",@"SHT_NOTE"
	.sectionflags	@"SHF_NOTE_NV_TKINFO"
	.tkinfo
        /*0018*/ 	.word	0x00000002
        /*0030*/ 	.string	""
        /*0030*/ 	.string	"ptxas"
        /*0030*/ 	.string	"Cuda compilation tools, release 13.0, V13.0.88"
        /*0030*/ 	.string	"Build cuda_13.0.r13.0/compiler.36424714_0"
        /*0030*/ 	.string	"-arch sm_100 -m 64 "



//--------------------- .note.nv.cuinfo           --------------------------
	.section	.note.nv.cuinfo,"",@"SHT_NOTE"
	.sectionflags	@"SHF_NOTE_NV_CUINFO"
        /*0018*/ 	.short	0x0002
        /*001a*/ 	.short	0x0064
        /*001c*/ 	.short	0x0082
	.zero		2


//--------------------- .nv.info                  --------------------------
	.section	.nv.info,"",@"SHT_CUDA_INFO"
	.align	4


	//----- nvinfo : EIATTR_REGCOUNT
	.align		4
        /*0000*/ 	.byte	0x04, 0x2f
        /*0002*/ 	.short	(.L_1 - .L_0)
	.align		4
.L_0:
        /*0004*/ 	.word	index@(_Z3addiiiiiPdS_PiS_S_)
        /*0008*/ 	.word	0x00000034


	//----- nvinfo : EIATTR_FRAME_SIZE
	.align		4
.L_1:
        /*000c*/ 	.byte	0x04, 0x11
        /*000e*/ 	.short	(.L_3 - .L_2)
	.align		4
.L_2:
        /*0010*/ 	.word	index@($__internal_2_$__cuda_sm20_dsqrt_rn_f64_mediumpath_v1)
        /*0014*/ 	.word	0x00000000


	//----- nvinfo : EIATTR_FRAME_SIZE
	.align		4
.L_3:
        /*0018*/ 	.byte	0x04, 0x11
        /*001a*/ 	.short	(.L_5 - .L_4)
	.align		4
.L_4:
        /*001c*/ 	.word	index@($__internal_1_$__cuda_sm20_div_rn_f64_full)
        /*0020*/ 	.word	0x00000000


	//----- nvinfo : EIATTR_FRAME_SIZE
	.align		4
.L_5:
        /*0024*/ 	.byte	0x04, 0x11
        /*0026*/ 	.short	(.L_7 - .L_6)
	.align		4
.L_6:
        /*0028*/ 	.word	index@($__internal_0_$__cuda_sm20_dblrcp_rn_slowpath_v3)
        /*002c*/ 	.word	0x00000000


	//----- nvinfo : EIATTR_FRAME_SIZE
	.align		4
.L_7:
        /*0030*/ 	.byte	0x04, 0x11
        /*0032*/ 	.short	(.L_9 - .L_8)
	.align		4
.L_8:
        /*0034*/ 	.word	index@(_Z3addiiiiiPdS_PiS_S_)
        /*0038*/ 	.word	0x00000000


	//----- nvinfo : EIATTR_MIN_STACK_SIZE
	.align		4
.L_9:
        /*003c*/ 	.byte	0x04, 0x12
        /*003e*/ 	.short	(.L_11 - .L_10)
	.align		4
.L_10:
        /*0040*/ 	.word	index@(_Z3addiiiiiPdS_PiS_S_)
        /*0044*/ 	.word	0x00000000
.L_11:


//--------------------- .nv.compat                --------------------------
	.section	.nv.compat,"",@"SHT_CUDA_COMPAT_INFO"
	.align	4
        /*0000*/ 	.byte	0x02, 0x09, 0x00, 0x00, 0x02, 0x02, 0x01, 0x00, 0x02, 0x05, 0x05, 0x00, 0x03, 0x07, 0x01, 0x01
        /*0010*/ 	.byte	0x02, 0x03, 0x00, 0x00, 0x02, 0x06, 0x01, 0x00, 0x04, 0x0b, 0x08, 0x00, 0x01, 0x00, 0x00, 0x00
        /*0020*/ 	.byte	0x00, 0x00, 0x00, 0x00


//--------------------- .nv.info._Z3addiiiiiPdS_PiS_S_ --------------------------
	.section	.nv.info._Z3addiiiiiPdS_PiS_S_,"",@"SHT_CUDA_INFO"
	.sectionflags	@""
	.align	4


	//----- nvinfo : EIATTR_CUDA_API_VERSION
	.align		4
        /*0000*/ 	.byte	0x04, 0x37
        /*0002*/ 	.short	(.L_13 - .L_12)
.L_12:
        /*0004*/ 	.word	0x00000082


	//----- nvinfo : EIATTR_KPARAM_INFO
	.align		4
.L_13:
        /*0008*/ 	.byte	0x04, 0x17
        /*000a*/ 	.short	(.L_15 - .L_14)
.L_14:
        /*000c*/ 	.word	0x00000000
        /*0010*/ 	.short	0x0009
        /*0012*/ 	.short	0x0038
        /*0014*/ 	.byte	0x00, 0xf5, 0x21, 0x00


	//----- nvinfo : EIATTR_KPARAM_INFO
	.align		4
.L_15:
        /*0018*/ 	.byte	0x04, 0x17
        /*001a*/ 	.short	(.L_17 - .L_16)
.L_16:
        /*001c*/ 	.word	0x00000000
        /*0020*/ 	.short	0x0008
        /*0022*/ 	.short	0x0030
        /*0024*/ 	.byte	0x00, 0xf5, 0x21, 0x00


	//----- nvinfo : EIATTR_KPARAM_INFO
	.align		4
.L_17:
        /*0028*/ 	.byte	0x04, 0x17
        /*002a*/ 	.short	(.L_19 - .L_18)
.L_18:
        /*002c*/ 	.word	0x00000000
        /*0030*/ 	.short	0x0007
        /*0032*/ 	.short	0x0028
        /*0034*/ 	.byte	0x00, 0xf5, 0x21, 0x00


	//----- nvinfo : EIATTR_KPARAM_INFO
	.align		4
.L_19:
        /*0038*/ 	.byte	0x04, 0x17
        /*003a*/ 	.short	(.L_21 - .L_20)
.L_20:
        /*003c*/ 	.word	0x00000000
        /*0040*/ 	.short	0x0006
        /*0042*/ 	.short	0x0020
        /*0044*/ 	.byte	0x00, 0xf5, 0x21, 0x00


	//----- nvinfo : EIATTR_KPARAM_INFO
	.align		4
.L_21:
        /*0048*/ 	.byte	0x04, 0x17
        /*004a*/ 	.short	(.L_23 - .L_22)
.L_22:
        /*004c*/ 	.word	0x00000000
        /*0050*/ 	.short	0x0005
        /*0052*/ 	.short	0x0018
        /*0054*/ 	.byte	0x00, 0xf5, 0x21, 0x00


	//----- nvinfo : EIATTR_KPARAM_INFO
	.align		4
.L_23:
        /*0058*/ 	.byte	0x04, 0x17
        /*005a*/ 	.short	(.L_25 - .L_24)
.L_24:
        /*005c*/ 	.word	0x00000000
        /*0060*/ 	.short	0x0004
        /*0062*/ 	.short	0x0010
        /*0064*/ 	.byte	0x00, 0xf0, 0x11, 0x00


	//----- nvinfo : EIATTR_KPARAM_INFO
	.align		4
.L_25:
        /*0068*/ 	.byte	0x04, 0x17
        /*006a*/ 	.short	(.L_27 - .L_26)
.L_26:
        /*006c*/ 	.word	0x00000000
        /*0070*/ 	.short	0x0003
        /*0072*/ 	.short	0x000c
        /*0074*/ 	.byte	0x00, 0xf0, 0x11, 0x00


	//----- nvinfo : EIATTR_KPARAM_INFO
	.align		4
.L_27:
        /*0078*/ 	.byte	0x04, 0x17
        /*007a*/ 	.short	(.L_29 - .L_28)
.L_28:
        /*007c*/ 	.word	0x00000000
        /*0080*/ 	.short	0x0002
        /*0082*/ 	.short	0x0008
        /*0084*/ 	.byte	0x00, 0xf0, 0x11, 0x00


	//----- nvinfo : EIATTR_KPARAM_INFO
	.align		4
.L_29:
        /*0088*/ 	.byte	0x04, 0x17
        /*008a*/ 	.short	(.L_31 - .L_30)
.L_30:
        /*008c*/ 	.word	0x00000000
        /*0090*/ 	.short	0x0001
        /*0092*/ 	.short	0x0004
        /*0094*/ 	.byte	0x00, 0xf0, 0x11, 0x00


	//----- nvinfo : EIATTR_KPARAM_INFO
	.align		4
.L_31:
        /*0098*/ 	.byte	0x04, 0x17
        /*009a*/ 	.short	(.L_33 - .L_32)
.L_32:
        /*009c*/ 	.word	0x00000000
        /*00a0*/ 	.short	0x0000
        /*00a2*/ 	.short	0x0000
        /*00a4*/ 	.byte	0x00, 0xf0, 0x11, 0x00


	//----- nvinfo : EIATTR_SPARSE_MMA_MASK
	.align		4
.L_33:
        /*00a8*/ 	.byte	0x03, 0x50
        /*00aa*/ 	.short	0x0000


	//----- nvinfo : EIATTR_MAXREG_COUNT
	.align		4
        /*00ac*/ 	.byte	0x03, 0x1b
        /*00ae*/ 	.short	0x00ff


	//----- nvinfo : EIATTR_MERCURY_ISA_VERSION
	.align		4
        /*00b0*/ 	.byte	0x03, 0x5f
        /*00b2*/ 	.short	0x0101


	//----- nvinfo : EIATTR_VRC_CTA_INIT_COUNT
	.align		4
        /*00b4*/ 	.byte	0x02, 0x4a
	.zero		1
	.zero		1


	//----- nvinfo : EIATTR_EXIT_INSTR_OFFSETS
	.align		4
        /*00b8*/ 	.byte	0x04, 0x1c
        /*00ba*/ 	.short	(.L_35 - .L_34)


	//   ....[0]....
.L_34:
        /*00bc*/ 	.word	0x00000070


	//   ....[1]....
        /*00c0*/ 	.word	0x00004210


	//----- nvinfo : EIATTR_CRS_STACK_SIZE
	.align		4
.L_35:
        /*00c4*/ 	.byte	0x04, 0x1e
        /*00c6*/ 	.short	(.L_37 - .L_36)
.L_36:
        /*00c8*/ 	.word	0x00000000


	//----- nvinfo : EIATTR_CBANK_PARAM_SIZE
	.align		4
.L_37:
        /*00cc*/ 	.byte	0x03, 0x19
        /*00ce*/ 	.short	0x0040


	//----- nvinfo : EIATTR_PARAM_CBANK
	.align		4
        /*00d0*/ 	.byte	0x04, 0x0a
        /*00d2*/ 	.short	(.L_39 - .L_38)
	.align		4
.L_38:
        /*00d4*/ 	.word	index@(.nv.constant0._Z3addiiiiiPdS_PiS_S_)
        /*00d8*/ 	.short	0x0380
        /*00da*/ 	.short	0x0040


	//----- nvinfo : EIATTR_SW_WAR
	.align		4
.L_39:
        /*00dc*/ 	.byte	0x04, 0x36
        /*00de*/ 	.short	(.L_41 - .L_40)
.L_40:
        /*00e0*/ 	.word	0x00000008
.L_41:


//--------------------- .nv.callgraph             --------------------------
	.section	.nv.callgraph,"",@"SHT_CUDA_CALLGRAPH"
	.align	4
	.sectionentsize	8
	.align		4
        /*0000*/ 	.word	0x00000000
	.align		4
        /*0004*/ 	.word	0xffffffff
	.align		4
        /*0008*/ 	.word	0x00000000
	.align		4
        /*000c*/ 	.word	0xfffffffe
	.align		4
        /*0010*/ 	.word	0x00000000
	.align		4
        /*0014*/ 	.word	0xfffffffd
	.align		4
        /*0018*/ 	.word	0x00000000
	.align		4
        /*001c*/ 	.word	0xfffffffc


//--------------------- .text._Z3addiiiiiPdS_PiS_S_ --------------------------
	.section	.text._Z3addiiiiiPdS_PiS_S_,"ax",@progbits
	.align	128
        .global         _Z3addiiiiiPdS_PiS_S_
        .type           _Z3addiiiiiPdS_PiS_S_,@function
        .size           _Z3addiiiiiPdS_PiS_S_,(.L_x_83 - _Z3addiiiiiPdS_PiS_S_)
        .other          _Z3addiiiiiPdS_PiS_S_,@"STO_CUDA_ENTRY STV_DEFAULT"
_Z3addiiiiiPdS_PiS_S_:
.text._Z3addiiiiiPdS_PiS_S_:
[----:B------:R-:W-:Y:S01]  /*0000*/  LDC R1, c[0x0][0x37c] ;  /* 0x0000df00ff017b82 */ /* 0x000fe20000000800 */
[----:B------:R-:W0:Y:S07]  /*0010*/  S2R R0, SR_TID.X ;  /* 0x0000000000007919 */ /* 0x000e2e0000002100 */
[----:B------:R-:W0:Y:S01]  /*0020*/  S2UR UR4, SR_CTAID.X ;  /* 0x00000000000479c3 */ /* 0x000e220000002500 */
[----:B------:R-:W1:Y:S07]  /*0030*/  LDCU UR5, c[0x0][0x384] ;  /* 0x00007080ff0577ac */ /* 0x000e6e0008000800 */
[----:B------:R-:W0:Y:S02]  /*0040*/  LDC R3, c[0x0][0x360] ;  /* 0x0000d800ff037b82 */ /* 0x000e240000000800 */
[----:B0-----:R-:W-:-:S05]  /*0050*/  IMAD R0, R3, UR4, R0 ;  /* 0x0000000403007c24 */ /* 0x001fca000f8e0200 */
[----:B-1----:R-:W-:-:S13]  /*0060*/  ISETP.GE.AND P0, PT, R0, UR5, PT ;  /* 0x0000000500007c0c */ /* 0x002fda000bf06270 */
[----:B------:R-:W-:Y:S05]  /*0070*/  @P0 EXIT ;  /* 0x000000000000094d */ /* 0x000fea0003800000 */
[----:B------:R-:W0:Y:S01]  /*0080*/  LDCU UR4, c[0x0][0x38c] ;  /* 0x00007180ff0477ac */ /* 0x000e220008000800 */
[----:B------:R-:W-:Y:S01]  /*0090*/  CS2R R16, SRZ ;  /* 0x0000000000107805 */ /* 0x000fe2000001ff00 */
[----:B------:R-:W1:Y:S01]  /*00a0*/  LDCU.64 UR6, c[0x0][0x358] ;  /* 0x00006b00ff0677ac */ /* 0x000e620008000a00 */
[----:B0-----:R-:W-:-:S09]  /*00b0*/  UISETP.GE.AND UP0, UPT, UR4, 0x1, UPT ;  /* 0x000000010400788c */ /* 0x001fd2000bf06270 */
[----:B-1----:R-:W-:Y:S05]  /*00c0*/  BRA.U !UP0, `(.L_x_0) ;  /* 0x0000004108487547 */ /* 0x002fea000b800000 */
[----:B------:R-:W0:Y:S01]  /*00d0*/  LDCU UR4, c[0x0][0x388] ;  /* 0x00007100ff0477ac */ /* 0x000e220008000800 */
[----:B------:R-:W1:Y:S01]  /*00e0*/  LDC.64 R18, c[0x0][0x398] ;  /* 0x0000e600ff127b82 */ /* 0x000e620000000a00 */
[C---:B------:R-:W-:Y:S01]  /*00f0*/  IMAD.SHL.U32 R3, R0.reuse, 0x2, RZ ;  /* 0x0000000200037824 */ /* 0x040fe200078e00ff */
[----:B------:R-:W-:Y:S01]  /*0100*/  CS2R R16, SRZ ;  /* 0x0000000000107805 */ /* 0x000fe2000001ff00 */
[----:B0-----:R-:W-:Y:S02]  /*0110*/  UISETP.GT.AND UP0, UPT, UR4, URZ, UPT ;  /* 0x000000ff0400728c */ /* 0x001fe4000bf04270 */
[----:B------:R-:W-:Y:S02]  /*0120*/  IMAD R0, R0, UR4, RZ ;  /* 0x0000000400007c24 */ /* 0x000fe4000f8e02ff */
[----:B-1----:R-:W-:-:S05]  /*0130*/  IMAD.WIDE R18, R3, 0x8, R18 ;  /* 0x0000000803127825 */ /* 0x002fca00078e0212 */
[----:B------:R-:W-:Y:S05]  /*0140*/  BRA.U UP0, `(.L_x_1) ;  /* 0x0000001100047547 */ /* 0x000fea000b800000 */
[----:B------:R-:W0:Y:S01]  /*0150*/  LDC.64 R24, c[0x0][0x3a8] ;  /* 0x0000ea00ff187b82 */ /* 0x000e220000000a00 */
[----:B------:R-:W-:Y:S01]  /*0160*/  IMAD.MOV.U32 R0, RZ, RZ, RZ ;  /* 0x000000ffff007224 */ /* 0x000fe200078e00ff */
[----:B------:R-:W1:Y:S06]  /*0170*/  LDCU UR10, c[0x0][0x38c] ;  /* 0x00007180ff0a77ac */ /* 0x000e6c0008000800 */
[----:B------:R-:W2:Y:S02]  /*0180*/  LDC.64 R22, c[0x0][0x3b0] ;  /* 0x0000ec00ff167b82 */ /* 0x000ea40000000a00 */
.L_x_15:
[----:B------:R-:W-:-:S04]  /*0190*/  IMAD.SHL.U32 R11, R0, 0x2, RZ ;  /* 0x00000002000b7824 */ /* 0x000fc800078e00ff */
[----:B0-----:R-:W-:-:S06]  /*01a0*/  IMAD.WIDE.U32 R2, R11, 0x4, R24 ;  /* 0x000000040b027825 */ /* 0x001fcc00078e0018 */
[----:B------:R-:W3:Y:S01]  /*01b0*/  LDG.E R2, desc[UR6][R2.64+0x4] ;  /* 0x0000040602027981 */ /* 0x000ee2000c1e1900 */
[----:B------:R-:W-:-:S05]  /*01c0*/  VIADD R0, R0, 0x1 ;  /* 0x0000000100007836 */ /* 0x000fca0000000000 */
[----:B-1----:R-:W-:Y:S02]  /*01d0*/  ISETP.NE.AND P1, PT, R0, UR10, PT ;  /* 0x0000000a00007c0c */ /* 0x002fe4000bf25270 */
[----:B---3--:R-:W-:-:S13]  /*01e0*/  ISETP.NE.AND P0, PT, R2, RZ, PT ;  /* 0x000000ff0200720c */ /* 0x008fda0003f05270 */
[----:B------:R-:W-:Y:S05]  /*01f0*/  @!P0 BRA `(.L_x_2) ;  /* 0x0000000c00d08947 */ /* 0x000fea0003800000 */
[----:B--2---:R-:W-:Y:S01]  /*0200*/  IMAD.WIDE.U32 R10, R11, 0x8, R22 ;  /* 0x000000080b0a7825 */ /* 0x004fe200078e0016 */
[----:B------:R-:W2:Y:S04]  /*0210*/  LDG.E.64 R8, desc[UR6][R18.64+0x8] ;  /* 0x0000080612087981 */ /* 0x000ea8000c1e1b00 */
[----:B------:R-:W3:Y:S04]  /*0220*/  LDG.E.64 R6, desc[UR6][R18.64] ;  /* 0x0000000612067981 */ /* 0x000ee8000c1e1b00 */
[----:B------:R-:W2:Y:S04]  /*0230*/  LDG.E.64 R20, desc[UR6][R10.64+0x8] ;  /* 0x000008060a147981 */ /* 0x000ea8000c1e1b00 */
[----:B------:R-:W3:Y:S01]  /*0240*/  LDG.E.64 R14, desc[UR6][R10.64] ;  /* 0x000000060a0e7981 */ /* 0x000ee2000c1e1b00 */
[----:B------:R-:W-:Y:S01]  /*0250*/  UMOV UR4, 0x88e368f1 ;  /* 0x88e368f100047882 */ /* 0x000fe20000000000 */
[----:B------:R-:W-:Y:S01]  /*0260*/  UMOV UR5, 0x3ee4f8b5 ;  /* 0x3ee4f8b500057882 */ /* 0x000fe20000000000 */
[----:B------:R-:W-:Y:S01]  /*0270*/  BSSY.RECONVERGENT B1, `(.L_x_3) ;  /* 0x00000da000017945 */ /* 0x000fe20003800200 */
[----:B------:R-:W-:Y:S01]  /*0280*/  CS2R R12, SRZ ;  /* 0x00000000000c7805 */ /* 0x000fe2000001ff00 */
[----:B--2---:R-:W-:-:S02]  /*0290*/  DADD R26, R8, -R20 ;  /* 0x00000000081a7229 */ /* 0x004fc40000000814 */
[----:B---3--:R-:W-:-:S06]  /*02a0*/  DADD R4, R6, -R14 ;  /* 0x0000000006047229 */ /* 0x008fcc000000080e */
[----:B------:R-:W-:Y:S02]  /*02b0*/  DSETP.GTU.AND P0, PT, |R26|, UR4, PT ;  /* 0x000000041a007e2a */ /* 0x000fe4000bf0c200 */
[----:B------:R-:W-:-:S14]  /*02c0*/  DSETP.LE.AND P2, PT, |R4|, UR4, PT ;  /* 0x0000000404007e2a */ /* 0x000fdc000bf43200 */
[----:B------:R-:W-:Y:S05]  /*02d0*/  @!P0 BRA P2, `(.L_x_4) ;  /* 0x0000000c004c8947 */ /* 0x000fea0001000000 */
[----:B------:R-:W-:Y:S01]  /*02e0*/  DMUL R8, R8, R8 ;  /* 0x0000000808087228 */ /* 0x000fe20000000000 */
[----:B------:R-:W-:Y:S01]  /*02f0*/  UMOV UR4, 0x74a771d ;  /* 0x074a771d00047882 */ /* 0x000fe20000000000 */
[----:B------:R-:W-:Y:S01]  /*0300*/  DMUL R10, R20, R20 ;  /* 0x00000014140a7228 */ /* 0x000fe20000000000 */
[----:B------:R-:W-:Y:S01]  /*0310*/  UMOV UR5, 0x3fefffeb ;  /* 0x3fefffeb00057882 */ /* 0x000fe20000000000 */
[----:B------:R-:W-:Y:S04]  /*0320*/  BSSY.RECONVERGENT B2, `(.L_x_5) ;  /* 0x0000024000027945 */ /* 0x000fe80003800200 */
[----:B------:R-:W-:Y:S02]  /*0330*/  DFMA R8, R6, R6, R8 ;  /* 0x000000060608722b */ /* 0x000fe40000000008 */
[----:B------:R-:W-:-:S06]  /*0340*/  DFMA R10, R14, R14, R10 ;  /* 0x0000000e0e0a722b */ /* 0x000fcc000000000a */
[----:B------:R-:W-:Y:S02]  /*0350*/  DSETP.GT.AND P0, PT, R8, UR4, PT ;  /* 0x0000000408007e2a */ /* 0x000fe4000bf04000 */
[----:B------:R-:W-:-:S04]  /*0360*/  DSETP.GT.AND P2, PT, R10, UR4, PT ;  /* 0x000000040a007e2a */ /* 0x000fc8000bf44000 */
[----:B------:R-:W-:Y:S02]  /*0370*/  FSEL R6, R8, 1.5231795214734853228e-34, !P0 ;  /* 0x074a771d08067808 */ /* 0x000fe40004000000 */
[----:B------:R-:W-:Y:S02]  /*0380*/  FSEL R7, R9, 1.8749974966049194336, !P0 ;  /* 0x3fefffeb09077808 */ /* 0x000fe40004000000 */
[----:B------:R-:W-:Y:S02]  /*0390*/  FSEL R8, R10, 1.5231795214734853228e-34, !P2 ;  /* 0x074a771d0a087808 */ /* 0x000fe40005000000 */
[----:B------:R-:W-:Y:S02]  /*03a0*/  FSEL R9, R11, 1.8749974966049194336, !P2 ;  /* 0x3fefffeb0b097808 */ /* 0x000fe40005000000 */
[----:B------:R-:W-:-:S04]  /*03b0*/  DADD R6, -R6, 1 ;  /* 0x3ff0000006067429 */ /* 0x000fc80000000100 */
[----:B------:R-:W-:-:S08]  /*03c0*/  DADD R8, -R8, 1 ;  /* 0x3ff0000008087429 */ /* 0x000fd00000000100 */
[----:B------:R-:W-:Y:S01]  /*03d0*/  DMUL R14, R6, R8 ;  /* 0x00000008060e7228 */ /* 0x000fe20000000000 */
[----:B------:R-:W-:-:S05]  /*03e0*/  IMAD.MOV.U32 R8, RZ, RZ, 0x1 ;  /* 0x00000001ff087424 */ /* 0x000fca00078e00ff */
[----:B------:R-:W0:Y:S02]  /*03f0*/  MUFU.RCP64H R9, R15 ;  /* 0x0000000f00097308 */ /* 0x000e240000001800 */
[----:B0-----:R-:W-:-:S08]  /*0400*/  DFMA R6, -R14, R8, 1 ;  /* 0x3ff000000e06742b */ /* 0x001fd00000000108 */
[----:B------:R-:W-:Y:S02]  /*0410*/  DFMA R10, R6, R6, R6 ;  /* 0x00000006060a722b */ /* 0x000fe40000000006 */
[----:B------:R-:W-:-:S06]  /*0420*/  DMUL R6, R26, R26 ;  /* 0x0000001a1a067228 */ /* 0x000fcc0000000000 */
[----:B------:R-:W-:Y:S02]  /*0430*/  DFMA R10, R8, R10, R8 ;  /* 0x0000000a080a722b */ /* 0x000fe40000000008 */
[----:B------:R-:W-:-:S06]  /*0440*/  DFMA R6, R4, R4, R6 ;  /* 0x000000040406722b */ /* 0x000fcc0000000006 */
[----:B------:R-:W-:Y:S02]  /*0450*/  DFMA R4, -R14, R10, 1 ;  /* 0x3ff000000e04742b */ /* 0x000fe4000000010a */
[----:B------:R-:W-:-:S06]  /*0460*/  DADD R12, R6, R6 ;  /* 0x00000000060c7229 */ /* 0x000fcc0000000006 */
[----:B------:R-:W-:-:S04]  /*0470*/  DFMA R4, R10, R4, R10 ;  /* 0x000000040a04722b */ /* 0x000fc8000000000a */
[----:B------:R-:W-:-:S04]  /*0480*/  FSETP.GEU.AND P2, PT, |R13|, 6.5827683646048100446e-37, PT ;  /* 0x036000000d00780b */ /* 0x000fc80003f4e200 */
[----:B------:R-:W-:-:S08]  /*0490*/  DMUL R6, R12, R4 ;  /* 0x000000040c067228 */ /* 0x000fd00000000000 */
[----:B------:R-:W-:-:S08]  /*04a0*/  DFMA R8, -R14, R6, R12 ;  /* 0x000000060e08722b */ /* 0x000fd0000000010c */
[----:B------:R-:W-:-:S10]  /*04b0*/  DFMA R6, R4, R8, R6 ;  /* 0x000000080406722b */ /* 0x000fd40000000006 */
[----:B------:R-:W-:-:S05]  /*04c0*/  FFMA R3, RZ, R15, R7 ;  /* 0x0000000fff037223 */ /* 0x000fca0000000007 */
[----:B------:R-:W-:-:S13]  /*04d0*/  FSETP.GT.AND P0, PT, |R3|, 1.469367938527859385e-39, PT ;  /* 0x001000000300780b */ /* 0x000fda0003f04200 */
[----:B------:R-:W-:Y:S05]  /*04e0*/  @P0 BRA P2, `(.L_x_6) ;  /* 0x00000000001c0947 */ /* 0x000fea0001000000 */
[----:B------:R-:W-:Y:S01]  /*04f0*/  IMAD.MOV.U32 R8, RZ, RZ, R12 ;  /* 0x000000ffff087224 */ /* 0x000fe200078e000c */
[----:B------:R-:W-:Y:S01]  /*0500*/  MOV R7, R13 ;  /* 0x0000000d00077202 */ /* 0x000fe20000000f00 */
[----:B------:R-:W-:Y:S01]  /*0510*/  IMAD.MOV.U32 R6, RZ, RZ, R14 ;  /* 0x000000ffff067224 */ /* 0x000fe200078e000e */
[----:B------:R-:W-:Y:S01]  /*0520*/  MOV R4, 0x550 ;  /* 0x0000055000047802 */ /* 0x000fe20000000f00 */
[----:B------:R-:W-:-:S07]  /*0530*/  IMAD.MOV.U32 R5, RZ, RZ, R15 ;  /* 0x000000ffff057224 */ /* 0x000fce00078e000f */
[----:B------:R-:W-:Y:S05]  /*0540*/  CALL.REL.NOINC `($__internal_1_$__cuda_sm20_div_rn_f64_full) ;  /* 0x0000003c00cc7944 */ /* 0x000fea0003c00000 */
[----:B------:R-:W-:-:S07]  /*0550*/  IMAD.MOV.U32 R7, RZ, RZ, R5 ;  /* 0x000000ffff077224 */ /* 0x000fce00078e0005 */
.L_x_6:
[----:B------:R-:W-:Y:S05]  /*0560*/  BSYNC.RECONVERGENT B2 ;  /* 0x0000000000027941 */ /* 0x000fea0003800200 */
.L_x_5:
[----:B------:R-:W-:Y:S01]  /*0570*/  DADD R6, R6, 1 ;  /* 0x3ff0000006067429 */ /* 0x000fe20000000000 */
[----:B------:R-:W-:Y:S01]  /*0580*/  IMAD.MOV.U32 R8, RZ, RZ, RZ ;  /* 0x000000ffff087224 */ /* 0x000fe200078e00ff */
[----:B------:R-:W-:Y:S01]  /*0590*/  BSSY.RECONVERGENT B2, `(.L_x_7) ;  /* 0x00000a1000027945 */ /* 0x000fe20003800200 */
[----:B------:R-:W-:-:S05]  /*05a0*/  IMAD.MOV.U32 R10, RZ, RZ, RZ ;  /* 0x000000ffff0a7224 */ /* 0x000fca00078e00ff */
[C---:B------:R-:W-:Y:S02]  /*05b0*/  DFMA R4, R6.reuse, R6, -1 ;  /* 0xbff000000604742b */ /* 0x040fe40000000006 */
[----:B------:R-:W-:-:S04]  /*05c0*/  DADD R20, R6, -1 ;  /* 0xbff0000006147429 */ /* 0x000fc80000000000 */
[----:B------:R-:W0:Y:S06]  /*05d0*/  MUFU.RSQ64H R9, R5 ;  /* 0x0000000500097308 */ /* 0x000e2c0000001c00 */
[C---:B------:R-:W-:Y:S02]  /*05e0*/  ISETP.NE.AND P2, PT, R21.reuse, RZ, PT ;  /* 0x000000ff1500720c */ /* 0x040fe40003f45270 */
[----:B------:R-:W-:Y:S01]  /*05f0*/  ISETP.GT.U32.AND P0, PT, R21, 0x432fffff, PT ;  /* 0x432fffff1500780c */ /* 0x000fe20003f04070 */
[----:B0-----:R-:W-:Y:S01]  /*0600*/  DMUL R12, R4, R8 ;  /* 0x00000008040c7228 */ /* 0x001fe20000000000 */
[----:B------:R-:W-:-:S07]  /*0610*/  VIADD R11, R9, 0xfff00000 ;  /* 0xfff00000090b7836 */ /* 0x000fce0000000000 */
[----:B------:R-:W-:-:S08]  /*0620*/  DFMA R14, R12, -R12, R4 ;  /* 0x8000000c0c0e722b */ /* 0x000fd00000000004 */
[----:B------:R-:W-:-:S08]  /*0630*/  DFMA R14, R10, R14, R12 ;  /* 0x0000000e0a0e722b */ /* 0x000fd0000000000c */
[-C--:B------:R-:W-:Y:S02]  /*0640*/  DFMA R8, R8, -R14.reuse, 1 ;  /* 0x3ff000000808742b */ /* 0x080fe4000000080e */
[----:B------:R-:W-:-:S06]  /*0650*/  DFMA R12, R14, -R14, R4 ;  /* 0x8000000e0e0c722b */ /* 0x000fcc0000000004 */
[----:B------:R-:W-:-:S08]  /*0660*/  DFMA R8, R10, R8, R10 ;  /* 0x000000080a08722b */ /* 0x000fd0000000000a */
[----:B------:R-:W-:-:S10]  /*0670*/  DFMA R8, R8, R12, R14 ;  /* 0x0000000c0808722b */ /* 0x000fd4000000000e */
[----:B------:R-:W-:Y:S02]  /*0680*/  FSEL R14, R8, RZ, P2 ;  /* 0x000000ff080e7208 */ /* 0x000fe40001000000 */
[----:B------:R-:W-:Y:S02]  /*0690*/  FSEL R8, R9, RZ, P2 ;  /* 0x000000ff09087208 */ /* 0x000fe40001000000 */
[----:B------:R-:W-:Y:S02]  /*06a0*/  FSEL R14, R14, 1.4012984643248170709e-45, !P0 ;  /* 0x000000010e0e7808 */ /* 0x000fe40004000000 */
[----:B------:R-:W-:-:S06]  /*06b0*/  FSEL R15, R8, -1.875, !P0 ;  /* 0xbff00000080f7808 */ /* 0x000fcc0004000000 */
[----:B------:R-:W-:-:S10]  /*06c0*/  DADD R14, R20, R14 ;  /* 0x00000000140e7229 */ /* 0x000fd4000000000e */
[----:B------:R-:W-:-:S04]  /*06d0*/  FSETP.GT.AND P0, PT, R15, -1.6999999284744262695, PT ;  /* 0xbfd999990f00780b */ /* 0x000fc80003f04000 */
[----:B------:R-:W-:-:S13]  /*06e0*/  FSETP.GEU.OR P0, PT, R15, 1.7916666269302368164, !P0 ;  /* 0x3fe555550f00780b */ /* 0x000fda000470e400 */
[----:B------:R-:W-:Y:S05]  /*06f0*/  @P0 BRA `(.L_x_8) ;  /* 0x0000000000d80947 */ /* 0x000fea0003800000 */
[----:B------:R-:W-:Y:S01]  /*0700*/  DADD R10, R14, 2 ;  /* 0x400000000e0a7429 */ /* 0x000fe20000000000 */
[----:B------:R-:W-:Y:S01]  /*0710*/  MOV R4, 0x1 ;  /* 0x0000000100047802 */ /* 0x000fe20000000f00 */
[----:B------:R-:W-:Y:S01]  /*0720*/  BSSY.RECONVERGENT B3, `(.L_x_9) ;  /* 0x0000015000037945 */ /* 0x000fe20003800200 */
[----:B------:R-:W-:-:S03]  /*0730*/  FSETP.GEU.AND P2, PT, |R15|, 6.5827683646048100446e-37, PT ;  /* 0x036000000f00780b */ /* 0x000fc60003f4e200 */
[----:B------:R-:W0:Y:S02]  /*0740*/  MUFU.RCP64H R5, R11 ;  /* 0x0000000b00057308 */ /* 0x000e240000001800 */
[----:B0-----:R-:W-:-:S08]  /*0750*/  DFMA R6, -R10, R4, 1 ;  /* 0x3ff000000a06742b */ /* 0x001fd00000000104 */
[----:B------:R-:W-:-:S08]  /*0760*/  DFMA R6, R6, R6, R6 ;  /* 0x000000060606722b */ /* 0x000fd00000000006 */
[----:B------:R-:W-:-:S08]  /*0770*/  DFMA R6, R4, R6, R4 ;  /* 0x000000060406722b */ /* 0x000fd00000000004 */
[----:B------:R-:W-:-:S08]  /*0780*/  DFMA R4, -R10, R6, 1 ;  /* 0x3ff000000a04742b */ /* 0x000fd00000000106 */
[----:B------:R-:W-:-:S08]  /*0790*/  DFMA R4, R6, R4, R6 ;  /* 0x000000040604722b */ /* 0x000fd00000000006 */
[----:B------:R-:W-:-:S08]  /*07a0*/  DMUL R6, R14, R4 ;  /* 0x000000040e067228 */ /* 0x000fd00000000000 */
[----:B------:R-:W-:-:S08]  /*07b0*/  DFMA R8, -R10, R6, R14 ;  /* 0x000000060a08722b */ /* 0x000fd0000000010e */
[----:B------:R-:W-:-:S10]  /*07c0*/  DFMA R6, R4, R8, R6 ;  /* 0x000000080406722b */ /* 0x000fd40000000006 */
[----:B------:R-:W-:-:S05]  /*07d0*/  FFMA R3, RZ, R11, R7 ;  /* 0x0000000bff037223 */ /* 0x000fca0000000007 */
[----:B------:R-:W-:-:S13]  /*07e0*/  FSETP.GT.AND P0, PT, |R3|, 1.469367938527859385e-39, PT ;  /* 0x001000000300780b */ /* 0x000fda0003f04200 */
[----:B------:R-:W-:Y:S05]  /*07f0*/  @P0 BRA P2, `(.L_x_10) ;  /* 0x00000000001c0947 */ /* 0x000fea0001000000 */
[----:B------:R-:W-:Y:S01]  /*0800*/  IMAD.MOV.U32 R6, RZ, RZ, R10 ;  /* 0x000000ffff067224 */ /* 0x000fe200078e000a */
[----:B------:R-:W-:Y:S01]  /*0810*/  MOV R4, 0x860 ;  /* 0x0000086000047802 */ /* 0x000fe20000000f00 */
[----:B------:R-:W-:Y:S02]  /*0820*/  IMAD.MOV.U32 R5, RZ, RZ, R11 ;  /* 0x000000ffff057224 */ /* 0x000fe400078e000b */
[----:B------:R-:W-:Y:S02]  /*0830*/  IMAD.MOV.U32 R8, RZ, RZ, R14 ;  /* 0x000000ffff087224 */ /* 0x000fe400078e000e */
[----:B------:R-:W-:-:S07]  /*0840*/  IMAD.MOV.U32 R7, RZ, RZ, R15 ;  /* 0x000000ffff077224 */ /* 0x000fce00078e000f */
[----:B------:R-:W-:Y:S05]  /*0850*/  CALL.REL.NOINC `($__internal_1_$__cuda_sm20_div_rn_f64_full) ;  /* 0x0000003c00087944 */ /* 0x000fea0003c00000 */
[----:B------:R-:W-:-:S07]  /*0860*/  IMAD.MOV.U32 R7, RZ, RZ, R5 ;  /* 0x000000ffff077224 */ /* 0x000fce00078e0005 */
.L_x_10:
[----:B------:R-:W-:Y:S05]  /*0870*/  BSYNC.RECONVERGENT B3 ;  /* 0x0000000000037941 */ /* 0x000fea0003800200 */
.L_x_9:
[----:B------:R-:W-:Y:S01]  /*0880*/  DMUL R6, R14, -R6 ;  /* 0x800000060e067228 */ /* 0x000fe20000000000 */
[----:B------:R-:W-:Y:S01]  /*0890*/  IMAD.MOV.U32 R10, RZ, RZ, -0x314d23bc ;  /* 0xceb2dc44ff0a7424 */ /* 0x000fe200078e00ff */
[----:B------:R-:W-:Y:S01]  /*08a0*/  MOV R11, 0x3ed087ff ;  /* 0x3ed087ff000b7802 */ /* 0x000fe20000000f00 */
[----:B------:R-:W-:Y:S01]  /*08b0*/  UMOV UR4, 0x2fbe14b5 ;  /* 0x2fbe14b500047882 */ /* 0x000fe20000000000 */
[----:B------:R-:W-:-:S04]  /*08c0*/  UMOV UR5, 0x3eb372fb ;  /* 0x3eb372fb00057882 */ /* 0x000fc80000000000 */
[----:B------:R-:W-:-:S08]  /*08d0*/  DADD R4, R14, R6 ;  /* 0x000000000e047229 */ /* 0x000fd00000000006 */
[----:B------:R-:W-:-:S08]  /*08e0*/  DMUL R8, R4, R4 ;  /* 0x0000000404087228 */ /* 0x000fd00000000000 */
[----:B------:R-:W-:Y:S01]  /*08f0*/  DFMA R10, R8, UR4, R10 ;  /* 0x00000004080a7c2b */ /* 0x000fe2000800000a */
[----:B------:R-:W-:Y:S01]  /*0900*/  UMOV UR4, 0x890f468c ;  /* 0x890f468c00047882 */ /* 0x000fe20000000000 */
[----:B------:R-:W-:-:S06]  /*0910*/  UMOV UR5, 0x3ef3b9ff ;  /* 0x3ef3b9ff00057882 */ /* 0x000fcc0000000000 */
[----:B------:R-:W-:Y:S01]  /*0920*/  DFMA R10, R8, R10, UR4 ;  /* 0x00000004080a7e2b */ /* 0x000fe2000800000a */
        /* <DEDUP_REMOVED lines=14> */
[----:B------:R-:W-:-:S08]  /*0a10*/  DFMA R10, R8, R10, UR4 ;  /* 0x00000004080a7e2b */ /* 0x000fd0000800000a */
[----:B------:R-:W-:-:S08]  /*0a20*/  DMUL R10, R8, R10 ;  /* 0x0000000a080a7228 */ /* 0x000fd00000000000 */
[----:B------:R-:W-:-:S08]  /*0a30*/  DFMA R10, R4, R10, R6 ;  /* 0x0000000a040a722b */ /* 0x000fd00000000006 */
[----:B------:R-:W-:Y:S01]  /*0a40*/  DADD R10, R14, R10 ;  /* 0x000000000e0a7229 */ /* 0x000fe2000000000a */
[----:B------:R-:W-:Y:S10]  /*0a50*/  BRA `(.L_x_11) ;  /* 0x0000000400507947 */ /* 0x000ff40003800000 */
.L_x_8:
[----:B------:R-:W-:Y:S01]  /*0a60*/  DADD R14, R14, 1 ;  /* 0x3ff000000e0e7429 */ /* 0x000fe20000000000 */
[----:B------:R-:W-:-:S09]  /*0a70*/  IMAD.MOV.U32 R26, RZ, RZ, -0x3ff ;  /* 0xfffffc01ff1a7424 */ /* 0x000fd200078e00ff */
[----:B------:R-:W-:Y:S01]  /*0a80*/  ISETP.GT.AND P0, PT, R15, 0xfffff, PT ;  /* 0x000fffff0f00780c */ /* 0x000fe20003f04270 */
[----:B------:R-:W-:Y:S01]  /*0a90*/  IMAD.MOV.U32 R4, RZ, RZ, R14 ;  /* 0x000000ffff047224 */ /* 0x000fe200078e000e */
[----:B------:R-:W-:Y:S01]  /*0aa0*/  MOV R10, R14 ;  /* 0x0000000e000a7202 */ /* 0x000fe20000000f00 */
[--C-:B------:R-:W-:Y:S02]  /*0ab0*/  IMAD.MOV.U32 R5, RZ, RZ, R15.reuse ;  /* 0x000000ffff057224 */ /* 0x100fe400078e000f */
[----:B------:R-:W-:-:S08]  /*0ac0*/  IMAD.MOV.U32 R3, RZ, RZ, R15 ;  /* 0x000000ffff037224 */ /* 0x000fd000078e000f */
[----:B------:R-:W-:Y:S01]  /*0ad0*/  @!P0 DMUL R4, R4, 1.80143985094819840000e+16 ;  /* 0x4350000004048828 */ /* 0x000fe20000000000 */
[----:B------:R-:W-:-:S09]  /*0ae0*/  @!P0 IMAD.MOV.U32 R26, RZ, RZ, -0x435 ;  /* 0xfffffbcbff1a8424 */ /* 0x000fd200078e00ff */
[----:B------:R-:W-:Y:S02]  /*0af0*/  @!P0 IMAD.MOV.U32 R3, RZ, RZ, R5 ;  /* 0x000000ffff038224 */ /* 0x000fe400078e0005 */
[----:B------:R-:W-:Y:S02]  /*0b00*/  @!P0 IMAD.MOV.U32 R10, RZ, RZ, R4 ;  /* 0x000000ffff0a8224 */ /* 0x000fe400078e0004 */
[----:B------:R-:W-:-:S05]  /*0b10*/  VIADD R6, R3, 0xffffffff ;  /* 0xffffffff03067836 */ /* 0x000fca0000000000 */
[----:B------:R-:W-:-:S13]  /*0b20*/  ISETP.GT.U32.AND P2, PT, R6, 0x7feffffe, PT ;  /* 0x7feffffe0600780c */ /* 0x000fda0003f44070 */
[----:B------:R-:W-:Y:S05]  /*0b30*/  @P2 BRA `(.L_x_12) ;  /* 0x0000000400002947 */ /* 0x000fea0003800000 */
[C---:B------:R-:W-:Y:S01]  /*0b40*/  LOP3.LUT R4, R3.reuse, 0xfffff, RZ, 0xc0, !PT ;  /* 0x000fffff03047812 */ /* 0x040fe200078ec0ff */
[----:B------:R-:W-:Y:S01]  /*0b50*/  IMAD.MOV.U32 R6, RZ, RZ, RZ ;  /* 0x000000ffff067224 */ /* 0x000fe200078e00ff */
[----:B------:R-:W-:Y:S01]  /*0b60*/  MOV R15, 0x3ed0ee25 ;  /* 0x3ed0ee25000f7802 */ /* 0x000fe20000000f00 */
[----:B------:R-:W-:Y:S01]  /*0b70*/  IMAD.MOV.U32 R14, RZ, RZ, -0x748574fc ;  /* 0x8b7a8b04ff0e7424 */ /* 0x000fe200078e00ff */
[----:B------:R-:W-:Y:S01]  /*0b80*/  LOP3.LUT R11, R4, 0x3ff00000, RZ, 0xfc, !PT ;  /* 0x3ff00000040b7812 */ /* 0x000fe200078efcff */
[----:B------:R-:W-:Y:S01]  /*0b90*/  UMOV UR4, 0x3ae80f1e ;  /* 0x3ae80f1e00047882 */ /* 0x000fe20000000000 */
[----:B------:R-:W-:Y:S01]  /*0ba0*/  UMOV UR5, 0x3eb1380b ;  /* 0x3eb1380b00057882 */ /* 0x000fe20000000000 */
[----:B------:R-:W-:Y:S01]  /*0bb0*/  LEA.HI R26, R3, R26, RZ, 0xc ;  /* 0x0000001a031a7211 */ /* 0x000fe200078f60ff */
[----:B------:R-:W-:Y:S01]  /*0bc0*/  IMAD.MOV.U32 R27, RZ, RZ, 0x43300000 ;  /* 0x43300000ff1b7424 */ /* 0x000fe200078e00ff */
[----:B------:R-:W-:Y:S01]  /*0bd0*/  ISETP.GE.U32.AND P0, PT, R11, 0x3ff6a09f, PT ;  /* 0x3ff6a09f0b00780c */ /* 0x000fe20003f06070 */
[----:B------:R-:W-:Y:S01]  /*0be0*/  UMOV UR8, 0x80000000 ;  /* 0x8000000000087882 */ /* 0x000fe20000000000 */
[----:B------:R-:W-:-:S11]  /*0bf0*/  UMOV UR9, 0x43300000 ;  /* 0x4330000000097882 */ /* 0x000fd60000000000 */
[----:B------:R-:W-:Y:S02]  /*0c00*/  @P0 VIADD R5, R11, 0xfff00000 ;  /* 0xfff000000b050836 */ /* 0x000fe40000000000 */
[----:B------:R-:W-:Y:S02]  /*0c10*/  @P0 VIADD R26, R26, 0x1 ;  /* 0x000000011a1a0836 */ /* 0x000fe40000000000 */
[----:B------:R-:W-:-:S03]  /*0c20*/  @P0 IMAD.MOV.U32 R11, RZ, RZ, R5 ;  /* 0x000000ffff0b0224 */ /* 0x000fc600078e0005 */
[----:B------:R-:W-:-:S03]  /*0c30*/  LOP3.LUT R26, R26, 0x80000000, RZ, 0x3c, !PT ;  /* 0x800000001a1a7812 */ /* 0x000fc600078e3cff */
[C---:B------:R-:W-:Y:S02]  /*0c40*/  DADD R12, R10.reuse, 1 ;  /* 0x3ff000000a0c7429 */ /* 0x040fe40000000000 */
[----:B------:R-:W-:Y:S02]  /*0c50*/  DADD R10, R10, -1 ;  /* 0xbff000000a0a7429 */ /* 0x000fe40000000000 */
[----:B------:R-:W-:Y:S01]  /*0c60*/  DADD R26, R26, -UR8 ;  /* 0x800000081a1a7e29 */ /* 0x000fe20008000000 */
[----:B------:R-:W-:Y:S01]  /*0c70*/  UMOV UR8, 0xfefa39ef ;  /* 0xfefa39ef00087882 */ /* 0x000fe20000000000 */
[----:B------:R-:W0:Y:S01]  /*0c80*/  MUFU.RCP64H R7, R13 ;  /* 0x0000000d00077308 */ /* 0x000e220000001800 */
[----:B------:R-:W-:Y:S01]  /*0c90*/  UMOV UR9, 0x3fe62e42 ;  /* 0x3fe62e4200097882 */ /* 0x000fe20000000000 */
[----:B0-----:R-:W-:-:S08]  /*0ca0*/  DFMA R4, -R12, R6, 1 ;  /* 0x3ff000000c04742b */ /* 0x001fd00000000106 */
[----:B------:R-:W-:-:S08]  /*0cb0*/  DFMA R4, R4, R4, R4 ;  /* 0x000000040404722b */ /* 0x000fd00000000004 */
[----:B------:R-:W-:-:S08]  /*0cc0*/  DFMA R6, R6, R4, R6 ;  /* 0x000000040606722b */ /* 0x000fd00000000006 */
[----:B------:R-:W-:-:S08]  /*0cd0*/  DMUL R4, R10, R6 ;  /* 0x000000060a047228 */ /* 0x000fd00000000000 */
[----:B------:R-:W-:-:S08]  /*0ce0*/  DFMA R4, R10, R6, R4 ;  /* 0x000000060a04722b */ /* 0x000fd00000000004 */
[----:B------:R-:W-:-:S08]  /*0cf0*/  DMUL R8, R4, R4 ;  /* 0x0000000404087228 */ /* 0x000fd00000000000 */
[----:B------:R-:W-:Y:S01]  /*0d00*/  DFMA R12, R8, UR4, R14 ;  /* 0x00000004080c7c2b */ /* 0x000fe2000800000e */
[----:B------:R-:W-:Y:S01]  /*0d10*/  UMOV UR4, 0x9f02676f ;  /* 0x9f02676f00047882 */ /* 0x000fe20000000000 */
[----:B------:R-:W-:Y:S01]  /*0d20*/  UMOV UR5, 0x3ef3b266 ;  /* 0x3ef3b26600057882 */ /* 0x000fe20000000000 */
[----:B------:R-:W-:-:S05]  /*0d30*/  DADD R14, R10, -R4 ;  /* 0x000000000a0e7229 */ /* 0x000fca0000000804 */
[----:B------:R-:W-:Y:S01]  /*0d40*/  DFMA R12, R8, R12, UR4 ;  /* 0x00000004080c7e2b */ /* 0x000fe2000800000c */
[----:B------:R-:W-:Y:S01]  /*0d50*/  UMOV UR4, 0xa9ab0956 ;  /* 0xa9ab095600047882 */ /* 0x000fe20000000000 */
[----:B------:R-:W-:Y:S01]  /*0d60*/  UMOV UR5, 0x3f1745cb ;  /* 0x3f1745cb00057882 */ /* 0x000fe20000000000 */
[----:B------:R-:W-:-:S05]  /*0d70*/  DADD R14, R14, R14 ;  /* 0x000000000e0e7229 */ /* 0x000fca000000000e */
[----:B------:R-:W-:Y:S01]  /*0d80*/  DFMA R12, R8, R12, UR4 ;  /* 0x00000004080c7e2b */ /* 0x000fe2000800000c */
[----:B------:R-:W-:Y:S01]  /*0d90*/  UMOV UR4, 0x2d1b5154 ;  /* 0x2d1b515400047882 */ /* 0x000fe20000000000 */
[----:B------:R-:W-:Y:S01]  /*0da0*/  UMOV UR5, 0x3f3c71c7 ;  /* 0x3f3c71c700057882 */ /* 0x000fe20000000000 */
[----:B------:R-:W-:Y:S02]  /*0db0*/  DFMA R14, R10, -R4, R14 ;  /* 0x800000040a0e722b */ /* 0x000fe4000000000e */
[----:B------:R-:W-:-:S03]  /*0dc0*/  DFMA R10, R26, UR8, R4 ;  /* 0x000000081a0a7c2b */ /* 0x000fc60008000004 */
[----:B------:R-:W-:Y:S01]  /*0dd0*/  DFMA R12, R8, R12, UR4 ;  /* 0x00000004080c7e2b */ /* 0x000fe2000800000c */
[----:B------:R-:W-:Y:S01]  /*0de0*/  UMOV UR4, 0x923be72d ;  /* 0x923be72d00047882 */ /* 0x000fe20000000000 */
[----:B------:R-:W-:Y:S01]  /*0df0*/  UMOV UR5, 0x3f624924 ;  /* 0x3f62492400057882 */ /* 0x000fe20000000000 */
[----:B------:R-:W-:-:S05]  /*0e00*/  DMUL R14, R6, R14 ;  /* 0x0000000e060e7228 */ /* 0x000fca0000000000 */
        /* <DEDUP_REMOVED lines=8> */
[----:B------:R-:W-:Y:S02]  /*0e90*/  UMOV UR5, 0x3fe62e42 ;  /* 0x3fe62e4200057882 */ /* 0x000fe40000000000 */
[----:B------:R-:W-:Y:S01]  /*0ea0*/  DFMA R28, R26, -UR4, R10 ;  /* 0x800000041a1c7c2b */ /* 0x000fe2000800000a */
[----:B------:R-:W-:Y:S01]  /*0eb0*/  UMOV UR4, 0x3b39803f ;  /* 0x3b39803f00047882 */ /* 0x000fe20000000000 */
[----:B------:R-:W-:Y:S02]  /*0ec0*/  UMOV UR5, 0x3c7abc9e ;  /* 0x3c7abc9e00057882 */ /* 0x000fe40000000000 */
[----:B------:R-:W-:-:S04]  /*0ed0*/  DMUL R12, R8, R12 ;  /* 0x0000000c080c7228 */ /* 0x000fc80000000000 */
[----:B------:R-:W-:-:S04]  /*0ee0*/  DADD R28, -R4, R28 ;  /* 0x00000000041c7229 */ /* 0x000fc8000000011c */
[----:B------:R-:W-:-:S08]  /*0ef0*/  DFMA R12, R4, R12, R14 ;  /* 0x0000000c040c722b */ /* 0x000fd0000000000e */
[----:B------:R-:W-:-:S08]  /*0f00*/  DADD R12, R12, -R28 ;  /* 0x000000000c0c7229 */ /* 0x000fd0000000081c */
[----:B------:R-:W-:-:S08]  /*0f10*/  DFMA R12, R26, UR4, R12 ;  /* 0x000000041a0c7c2b */ /* 0x000fd0000800000c */
[----:B------:R-:W-:Y:S01]  /*0f20*/  DADD R10, R10, R12 ;  /* 0x000000000a0a7229 */ /* 0x000fe2000000000c */
[----:B------:R-:W-:Y:S10]  /*0f30*/  BRA `(.L_x_11) ;  /* 0x0000000000187947 */ /* 0x000ff40003800000 */
.L_x_12:
[----:B------:R-:W-:Y:S01]  /*0f40*/  IMAD.MOV.U32 R6, RZ, RZ, 0x0 ;  /* 0x00000000ff067424 */ /* 0x000fe200078e00ff */
[----:B------:R-:W-:Y:S01]  /*0f50*/  LOP3.LUT P0, RZ, R5, 0x7fffffff, RZ, 0xc0, !PT ;  /* 0x7fffffff05ff7812 */ /* 0x000fe2000780c0ff */
[----:B------:R-:W-:-:S06]  /*0f60*/  IMAD.MOV.U32 R7, RZ, RZ, 0x7ff00000 ;  /* 0x7ff00000ff077424 */ /* 0x000fcc00078e00ff */
[----:B------:R-:W-:-:S10]  /*0f70*/  DFMA R6, R4, R6, +INF ;  /* 0x7ff000000406742b */ /* 0x000fd40000000006 */
[----:B------:R-:W-:Y:S02]  /*0f80*/  FSEL R10, R6, RZ, P0 ;  /* 0x000000ff060a7208 */ /* 0x000fe40000000000 */
[----:B------:R-:W-:-:S07]  /*0f90*/  FSEL R11, R7, -QNAN , P0 ;  /* 0xfff00000070b7808 */ /* 0x000fce0000000000 */
.L_x_11:
[----:B------:R-:W-:Y:S05]  /*0fa0*/  BSYNC.RECONVERGENT B2 ;  /* 0x0000000000027941 */ /* 0x000fea0003800200 */
.L_x_7:
[----:B------:R-:W-:Y:S01]  /*0fb0*/  UMOV UR4, 0xfefa39ef ;  /* 0xfefa39ef00047882 */ /* 0x000fe20000000000 */
[----:B------:R-:W-:Y:S01]  /*0fc0*/  UMOV UR5, 0x3fe62e42 ;  /* 0x3fe62e4200057882 */ /* 0x000fe20000000000 */
[----:B------:R-:W-:Y:S01]  /*0fd0*/  ISETP.GT.U32.AND P0, PT, R21, 0x432fffff, PT ;  /* 0x432fffff1500780c */ /* 0x000fe20003f04070 */
[----:B------:R-:W-:-:S10]  /*0fe0*/  DADD R4, R10, UR4 ;  /* 0x000000040a047e29 */ /* 0x000fd40008000000 */
[----:B------:R-:W-:Y:S02]  /*0ff0*/  FSEL R12, R4, R10, P0 ;  /* 0x0000000a040c7208 */ /* 0x000fe40000000000 */
[----:B------:R-:W-:-:S07]  /*1000*/  FSEL R13, R5, R11, P0 ;  /* 0x0000000b050d7208 */ /* 0x000fce0000000000 */
.L_x_4:
[----:B------:R-:W-:Y:S05]  /*1010*/  BSYNC.RECONVERGENT B1 ;  /* 0x0000000000017941 */ /* 0x000fea0003800200 */
.L_x_3:
[----:B------:R-:W-:Y:S01]  /*1020*/  DFMA R36, R12, R12, 1 ;  /* 0x3ff000000c24742b */ /* 0x000fe2000000000c */
[----:B------:R-:W-:Y:S05]  /*1030*/  BSSY.RECONVERGENT B0, `(.L_x_13) ;  /* 0x000000e000007945 */ /* 0x000fea0003800200 */
[----:B------:R-:W0:Y:S04]  /*1040*/  MUFU.RCP64H R5, R37 ;  /* 0x0000002500057308 */ /* 0x000e280000001800 */
[----:B------:R-:W-:-:S05]  /*1050*/  VIADD R4, R37, 0x300402 ;  /* 0x0030040225047836 */ /* 0x000fca0000000000 */
[----:B------:R-:W-:Y:S01]  /*1060*/  FSETP.GEU.AND P0, PT, |R4|, 5.8789094863358348022e-39, PT ;  /* 0x004004020400780b */ /* 0x000fe20003f0e200 */
[----:B0-----:R-:W-:-:S08]  /*1070*/  DFMA R6, -R36, R4, 1 ;  /* 0x3ff000002406742b */ /* 0x001fd00000000104 */
[----:B------:R-:W-:-:S08]  /*1080*/  DFMA R6, R6, R6, R6 ;  /* 0x000000060606722b */ /* 0x000fd00000000006 */
[----:B------:R-:W-:-:S08]  /*1090*/  DFMA R6, R4, R6, R4 ;  /* 0x000000060406722b */ /* 0x000fd00000000004 */
[----:B------:R-:W-:-:S08]  /*10a0*/  DFMA R8, -R36, R6, 1 ;  /* 0x3ff000002408742b */ /* 0x000fd00000000106 */
[----:B------:R-:W-:Y:S01]  /*10b0*/  DFMA R8, R6, R8, R6 ;  /* 0x000000080608722b */ /* 0x000fe20000000006 */
[----:B------:R-:W-:Y:S10]  /*10c0*/  @P0 BRA `(.L_x_14) ;  /* 0x0000000000100947 */ /* 0x000ff40003800000 */
[----:B------:R-:W-:Y:S02]  /*10d0*/  LOP3.LUT R6, R37, 0x7fffffff, RZ, 0xc0, !PT ;  /* 0x7fffffff25067812 */ /* 0x000fe400078ec0ff */
[----:B------:R-:W-:-:S03]  /*10e0*/  MOV R4, 0x1110 ;  /* 0x0000111000047802 */ /* 0x000fc60000000f00 */
[----:B------:R-:W-:-:S07]  /*10f0*/  VIADD R6, R6, 0xfff00000 ;  /* 0xfff0000006067836 */ /* 0x000fce0000000000 */
[----:B------:R-:W-:Y:S05]  /*1100*/  CALL.REL.NOINC `($__internal_0_$__cuda_sm20_dblrcp_rn_slowpath_v3) ;  /* 0x0000003000447944 */ /* 0x000fea0003c00000 */
.L_x_14:
[----:B------:R-:W-:Y:S05]  /*1110*/  BSYNC.RECONVERGENT B0 ;  /* 0x0000000000007941 */ /* 0x000fea0003800200 */
.L_x_13:
[----:B------:R-:W0:Y:S02]  /*1120*/  I2F.F64 R2, R2 ;  /* 0x0000000200027312 */ /* 0x000e240000201c00 */
[----:B0-----:R-:W-:-:S11]  /*1130*/  DFMA R16, R2, R8, R16 ;  /* 0x000000080210722b */ /* 0x001fd60000000010 */
.L_x_2:
[----:B------:R-:W-:Y:S05]  /*1140*/  @P1 BRA `(.L_x_15) ;  /* 0xfffffff000101947 */ /* 0x000fea000383ffff */
[----:B------:R-:W-:Y:S05]  /*1150*/  BRA `(.L_x_0) ;  /* 0x0000003000247947 */ /* 0x000fea0003800000 */
.L_x_1:
[----:B------:R-:W-:-:S07]  /*1160*/  MOV R2, RZ ;  /* 0x000000ff00027202 */ /* 0x000fce0000000f00 */
.L_x_66:
[----:B01----:R-:W0:Y:S01]  /*1170*/  LDC.64 R4, c[0x0][0x3a8] ;  /* 0x0000ea00ff047b82 */ /* 0x003e220000000a00 */
[----:B------:R-:W-:Y:S01]  /*1180*/  IMAD.SHL.U32 R7, R2, 0x2, RZ ;  /* 0x0000000202077824 */ /* 0x000fe200078e00ff */
[----:B------:R-:W1:Y:S03]  /*1190*/  LDCU UR4, c[0x0][0x38c] ;  /* 0x00007180ff0477ac */ /* 0x000e660008000800 */
[----:B0-----:R-:W-:-:S05]  /*11a0*/  IMAD.WIDE.U32 R4, R7, 0x4, R4 ;  /* 0x0000000407047825 */ /* 0x001fca00078e0004 */
[----:B------:R-:W2:Y:S01]  /*11b0*/  LDG.E R3, desc[UR6][R4.64+0x4] ;  /* 0x0000040604037981 */ /* 0x000ea2000c1e1900 */
[----:B------:R-:W-:-:S05]  /*11c0*/  VIADD R2, R2, 0x1 ;  /* 0x0000000102027836 */ /* 0x000fca0000000000 */
[----:B-1----:R-:W-:Y:S02]  /*11d0*/  ISETP.NE.AND P1, PT, R2, UR4, PT ;  /* 0x0000000402007c0c */ /* 0x002fe4000bf25270 */
[----:B--2---:R-:W-:-:S13]  /*11e0*/  ISETP.NE.AND P0, PT, R3, RZ, PT ;  /* 0x000000ff0300720c */ /* 0x004fda0003f05270 */
[----:B------:R-:W-:Y:S05]  /*11f0*/  @!P0 BRA `(.L_x_16) ;  /* 0x0000002c00f88947 */ /* 0x000fea0003800000 */
[----:B------:R-:W0:Y:S01]  /*1200*/  LDC.64 R20, c[0x0][0x3b0] ;  /* 0x0000ec00ff147b82 */ /* 0x000e220000000a00 */
[----:B------:R-:W2:Y:S01]  /*1210*/  LDG.E.64 R8, desc[UR6][R18.64+0x8] ;  /* 0x0000080612087981 */ /* 0x000ea2000c1e1b00 */
[----:B0-----:R-:W-:-:S03]  /*1220*/  IMAD.WIDE.U32 R20, R7, 0x8, R20 ;  /* 0x0000000807147825 */ /* 0x001fc600078e0014 */
        /* <DEDUP_REMOVED lines=52> */
.L_x_20:
[----:B------:R-:W-:Y:S05]  /*1570*/  BSYNC.RECONVERGENT B2 ;  /* 0x0000000000027941 */ /* 0x000fea0003800200 */
.L_x_19:
        /* <DEDUP_REMOVED lines=22> */
[C---:B------:R-:W-:Y:S02]  /*16e0*/  FSETP.GT.AND P0, PT, R15.reuse, -1.6999999284744262695, PT ;  /* 0xbfd999990f00780b */ /* 0x040fe40003f04000 */
[----:B------:R-:W-:-:S13]  /*16f0*/  FSETP.LT.AND P2, PT, R15, 1.7916666269302368164, PT ;  /* 0x3fe555550f00780b */ /* 0x000fda0003f41000 */
[----:B------:R-:W-:Y:S05]  /*1700*/  @P0 BRA P2, `(.L_x_22) ;  /* 0x00000004004c0947 */ /* 0x000fea0001000000 */
[----:B------:R-:W-:-:S10]  /*1710*/  DADD R12, R14, 1 ;  /* 0x3ff000000e0c7429 */ /* 0x000fd40000000000 */
[----:B------:R-:W-:Y:S01]  /*1720*/  ISETP.GT.AND P0, PT, R13, 0xfffff, PT ;  /* 0x000fffff0d00780c */ /* 0x000fe20003f04270 */
[--C-:B------:R-:W-:Y:S02]  /*1730*/  IMAD.MOV.U32 R4, RZ, RZ, R12.reuse ;  /* 0x000000ffff047224 */ /* 0x100fe400078e000c */
[----:B------:R-:W-:Y:S02]  /*1740*/  IMAD.MOV.U32 R5, RZ, RZ, R13 ;  /* 0x000000ffff057224 */ /* 0x000fe400078e000d */
[----:B------:R-:W-:Y:S02]  /*1750*/  IMAD.MOV.U32 R10, RZ, RZ, R12 ;  /* 0x000000ffff0a7224 */ /* 0x000fe400078e000c */
[----:B------:R-:W-:-:S06]  /*1760*/  IMAD.MOV.U32 R12, RZ, RZ, -0x3ff ;  /* 0xfffffc01ff0c7424 */ /* 0x000fcc00078e00ff */
[----:B------:R-:W-:Y:S01]  /*1770*/  @!P0 DMUL R4, R4, 1.80143985094819840000e+16 ;  /* 0x4350000004048828 */ /* 0x000fe20000000000 */
[----:B------:R-:W-:-:S09]  /*1780*/  @!P0 IMAD.MOV.U32 R12, RZ, RZ, -0x435 ;  /* 0xfffffbcbff0c8424 */ /* 0x000fd200078e00ff */
[----:B------:R-:W-:Y:S02]  /*1790*/  @!P0 MOV R13, R5 ;  /* 0x00000005000d8202 */ /* 0x000fe40000000f00 */
[----:B------:R-:W-:-:S03]  /*17a0*/  @!P0 MOV R10, R4 ;  /* 0x00000004000a8202 */ /* 0x000fc60000000f00 */
[----:B------:R-:W-:-:S05]  /*17b0*/  VIADD R6, R13, 0xffffffff ;  /* 0xffffffff0d067836 */ /* 0x000fca0000000000 */
[----:B------:R-:W-:-:S13]  /*17c0*/  ISETP.GE.U32.AND P2, PT, R6, 0x7fefffff, PT ;  /* 0x7fefffff0600780c */ /* 0x000fda0003f46070 */
[----:B------:R-:W-:Y:S01]  /*17d0*/  @P2 IMAD.MOV.U32 R6, RZ, RZ, 0x0 ;  /* 0x00000000ff062424 */ /* 0x000fe200078e00ff */
[----:B------:R-:W-:Y:S01]  /*17e0*/  @P2 LOP3.LUT P3, RZ, R5, 0x7fffffff, RZ, 0xc0, !PT ;  /* 0x7fffffff05ff2812 */ /* 0x000fe2000786c0ff */
[----:B------:R-:W-:-:S06]  /*17f0*/  @P2 IMAD.MOV.U32 R7, RZ, RZ, 0x7ff00000 ;  /* 0x7ff00000ff072424 */ /* 0x000fcc00078e00ff */
[----:B------:R-:W-:-:S10]  /*1800*/  @P2 DFMA R6, R4, R6, +INF ;  /* 0x7ff000000406242b */ /* 0x000fd40000000006 */
[----:B------:R-:W-:Y:S02]  /*1810*/  @P2 FSEL R14, R6, RZ, P3 ;  /* 0x000000ff060e2208 */ /* 0x000fe40001800000 */
[----:B------:R-:W-:Y:S01]  /*1820*/  @P2 FSEL R15, R7, -QNAN , P3 ;  /* 0xfff00000070f2808 */ /* 0x000fe20001800000 */
[----:B------:R-:W-:Y:S06]  /*1830*/  @P2 BRA `(.L_x_23) ;  /* 0x0000000400d42947 */ /* 0x000fec0003800000 */
[----:B------:R-:W-:Y:S01]  /*1840*/  LOP3.LUT R4, R13, 0xfffff, RZ, 0xc0, !PT ;  /* 0x000fffff0d047812 */ /* 0x000fe200078ec0ff */
[----:B------:R-:W-:Y:S01]  /*1850*/  IMAD.MOV.U32 R8, RZ, RZ, RZ ;  /* 0x000000ffff087224 */ /* 0x000fe200078e00ff */
[----:B------:R-:W-:Y:S01]  /*1860*/  MOV R25, 0x3ed0ee25 ;  /* 0x3ed0ee2500197802 */ /* 0x000fe20000000f00 */
[----:B------:R-:W-:Y:S01]  /*1870*/  IMAD.MOV.U32 R24, RZ, RZ, -0x748574fc ;  /* 0x8b7a8b04ff187424 */ /* 0x000fe200078e00ff */
[----:B------:R-:W-:Y:S01]  /*1880*/  LOP3.LUT R11, R4, 0x3ff00000, RZ, 0xfc, !PT ;  /* 0x3ff00000040b7812 */ /* 0x000fe200078efcff */
[----:B------:R-:W-:Y:S01]  /*1890*/  UMOV UR4, 0x3ae80f1e ;  /* 0x3ae80f1e00047882 */ /* 0x000fe20000000000 */
[----:B------:R-:W-:Y:S01]  /*18a0*/  UMOV UR5, 0x3eb1380b ;  /* 0x3eb1380b00057882 */ /* 0x000fe20000000000 */
[----:B------:R-:W-:Y:S01]  /*18b0*/  UMOV UR8, 0x80000000 ;  /* 0x8000000000087882 */ /* 0x000fe20000000000 */
[----:B------:R-:W-:Y:S01]  /*18c0*/  ISETP.GE.U32.AND P0, PT, R11, 0x3ff6a09f, PT ;  /* 0x3ff6a09f0b00780c */ /* 0x000fe20003f06070 */
[----:B------:R-:W-:-:S12]  /*18d0*/  UMOV UR9, 0x43300000 ;  /* 0x4330000000097882 */ /* 0x000fd80000000000 */
[----:B------:R-:W-:-:S04]  /*18e0*/  @P0 VIADD R5, R11, 0xfff00000 ;  /* 0xfff000000b050836 */ /* 0x000fc80000000000 */
[----:B------:R-:W-:-:S06]  /*18f0*/  @P0 IMAD.MOV.U32 R11, RZ, RZ, R5 ;  /* 0x000000ffff0b0224 */ /* 0x000fcc00078e0005 */
[C---:B------:R-:W-:Y:S02]  /*1900*/  DADD R14, R10.reuse, 1 ;  /* 0x3ff000000a0e7429 */ /* 0x040fe40000000000 */
[----:B------:R-:W-:-:S04]  /*1910*/  DADD R10, R10, -1 ;  /* 0xbff000000a0a7429 */ /* 0x000fc80000000000 */
[----:B------:R-:W0:Y:S02]  /*1920*/  MUFU.RCP64H R9, R15 ;  /* 0x0000000f00097308 */ /* 0x000e240000001800 */
        /* <DEDUP_REMOVED lines=9> */
[----:B------:R-:W-:Y:S01]  /*19c0*/  LEA.HI R24, R13, R12, RZ, 0xc ;  /* 0x0000000c0d187211 */ /* 0x000fe200078f60ff */
[----:B------:R-:W-:Y:S01]  /*19d0*/  DADD R12, R10, -R4 ;  /* 0x000000000a0c7229 */ /* 0x000fe20000000804 */
[----:B------:R-:W-:-:S03]  /*19e0*/  IMAD.MOV.U32 R25, RZ, RZ, 0x43300000 ;  /* 0x43300000ff197424 */ /* 0x000fc600078e00ff */
[----:B------:R-:W-:Y:S01]  /*19f0*/  DFMA R14, R6, R14, UR4 ;  /* 0x00000004060e7e2b */ /* 0x000fe2000800000e */
[----:B------:R-:W-:Y:S01]  /*1a00*/  UMOV UR4, 0xa9ab0956 ;  /* 0xa9ab095600047882 */ /* 0x000fe20000000000 */
[----:B------:R-:W-:Y:S01]  /*1a10*/  UMOV UR5, 0x3f1745cb ;  /* 0x3f1745cb00057882 */ /* 0x000fe20000000000 */
[----:B------:R-:W-:Y:S01]  /*1a20*/  @P0 VIADD R24, R24, 0x1 ;  /* 0x0000000118180836 */ /* 0x000fe20000000000 */
[----:B------:R-:W-:-:S04]  /*1a30*/  DADD R12, R12, R12 ;  /* 0x000000000c0c7229 */ /* 0x000fc8000000000c */
[----:B------:R-:W-:Y:S01]  /*1a40*/  DFMA R14, R6, R14, UR4 ;  /* 0x00000004060e7e2b */ /* 0x000fe2000800000e */
[----:B------:R-:W-:Y:S01]  /*1a50*/  UMOV UR4, 0x2d1b5154 ;  /* 0x2d1b515400047882 */ /* 0x000fe20000000000 */
[----:B------:R-:W-:Y:S01]  /*1a60*/  UMOV UR5, 0x3f3c71c7 ;  /* 0x3f3c71c700057882 */ /* 0x000fe20000000000 */
[----:B------:R-:W-:Y:S01]  /*1a70*/  LOP3.LUT R24, R24, 0x80000000, RZ, 0x3c, !PT ;  /* 0x8000000018187812 */ /* 0x000fe200078e3cff */
[----:B------:R-:W-:-:S04]  /*1a80*/  DFMA R12, R10, -R4, R12 ;  /* 0x800000040a0c722b */ /* 0x000fc8000000000c */
[----:B------:R-:W-:Y:S01]  /*1a90*/  DFMA R14, R6, R14, UR4 ;  /* 0x00000004060e7e2b */ /* 0x000fe2000800000e */
[----:B------:R-:W-:Y:S01]  /*1aa0*/  UMOV UR4, 0x923be72d ;  /* 0x923be72d00047882 */ /* 0x000fe20000000000 */
[----:B------:R-:W-:Y:S01]  /*1ab0*/  UMOV UR5, 0x3f624924 ;  /* 0x3f62492400057882 */ /* 0x000fe20000000000 */
[----:B------:R-:W-:Y:S01]  /*1ac0*/  DADD R24, R24, -UR8 ;  /* 0x8000000818187e29 */ /* 0x000fe20008000000 */
[----:B------:R-:W-:Y:S01]  /*1ad0*/  UMOV UR8, 0xfefa39ef ;  /* 0xfefa39ef00087882 */ /* 0x000fe20000000000 */
[----:B------:R-:W-:Y:S01]  /*1ae0*/  UMOV UR9, 0x3fe62e42 ;  /* 0x3fe62e4200097882 */ /* 0x000fe20000000000 */
[----:B------:R-:W-:Y:S02]  /*1af0*/  DMUL R12, R8, R12 ;  /* 0x0000000c080c7228 */ /* 0x000fe40000000000 */
[----:B------:R-:W-:Y:S01]  /*1b00*/  DFMA R14, R6, R14, UR4 ;  /* 0x00000004060e7e2b */ /* 0x000fe2000800000e */
[----:B------:R-:W-:Y:S01]  /*1b10*/  UMOV UR4, 0x9999a3c4 ;  /* 0x9999a3c400047882 */ /* 0x000fe20000000000 */
[----:B------:R-:W-:Y:S01]  /*1b20*/  UMOV UR5, 0x3f899999 ;  /* 0x3f89999900057882 */ /* 0x000fe20000000000 */
[----:B------:R-:W-:-:S05]  /*1b30*/  DFMA R10, R24, UR8, R4 ;  /* 0x00000008180a7c2b */ /* 0x000fca0008000004 */
        /* <DEDUP_REMOVED lines=16> */
.L_x_22:
[----:B------:R-:W-:Y:S01]  /*1c40*/  DADD R10, R14, 2 ;  /* 0x400000000e0a7429 */ /* 0x000fe20000000000 */
[----:B------:R-:W-:Y:S01]  /*1c50*/  IMAD.MOV.U32 R4, RZ, RZ, 0x1 ;  /* 0x00000001ff047424 */ /* 0x000fe200078e00ff */
[----:B------:R-:W-:Y:S01]  /*1c60*/  FSETP.GEU.AND P2, PT, |R15|, 6.5827683646048100446e-37, PT ;  /* 0x036000000f00780b */ /* 0x000fe20003f4e200 */
[----:B------:R-:W-:Y:S03]  /*1c70*/  BSSY.RECONVERGENT B3, `(.L_x_24) ;  /* 0x0000014000037945 */ /* 0x000fe60003800200 */
        /* <DEDUP_REMOVED lines=19> */
.L_x_25:
[----:B------:R-:W-:Y:S05]  /*1db0*/  BSYNC.RECONVERGENT B3 ;  /* 0x0000000000037941 */ /* 0x000fea0003800200 */
.L_x_24:
[----:B------:R-:W-:Y:S01]  /*1dc0*/  DMUL R6, R14, -R6 ;  /* 0x800000060e067228 */ /* 0x000fe20000000000 */
[----:B------:R-:W-:Y:S01]  /*1dd0*/  IMAD.MOV.U32 R10, RZ, RZ, -0x314d23bc ;  /* 0xceb2dc44ff0a7424 */ /* 0x000fe200078e00ff */
[----:B------:R-:W-:Y:S01]  /*1de0*/  UMOV UR4, 0x2fbe14b5 ;  /* 0x2fbe14b500047882 */ /* 0x000fe20000000000 */
[----:B------:R-:W-:Y:S01]  /*1df0*/  IMAD.MOV.U32 R11, RZ, RZ, 0x3ed087ff ;  /* 0x3ed087ffff0b7424 */ /* 0x000fe200078e00ff */
        /* <DEDUP_REMOVED lines=24> */
[----:B------:R-:W-:-:S11]  /*1f80*/  DADD R14, R14, R10 ;  /* 0x000000000e0e7229 */ /* 0x000fd6000000000a */
.L_x_23:
[----:B------:R-:W-:Y:S05]  /*1f90*/  BSYNC.RECONVERGENT B2 ;  /* 0x0000000000027941 */ /* 0x000fea0003800200 */
.L_x_21:
[----:B------:R-:W-:Y:S01]  /*1fa0*/  UMOV UR4, 0xfefa39ef ;  /* 0xfefa39ef00047882 */ /* 0x000fe20000000000 */
[----:B------:R-:W-:Y:S01]  /*1fb0*/  UMOV UR5, 0x3fe62e42 ;  /* 0x3fe62e4200057882 */ /* 0x000fe20000000000 */
[----:B------:R-:W-:Y:S01]  /*1fc0*/  ISETP.GT.U32.AND P0, PT, R23, 0x432fffff, PT ;  /* 0x432fffff1700780c */ /* 0x000fe20003f04070 */
[----:B------:R-:W-:-:S10]  /*1fd0*/  DADD R4, R14, UR4 ;  /* 0x000000040e047e29 */ /* 0x000fd40008000000 */
[----:B------:R-:W-:Y:S02]  /*1fe0*/  FSEL R10, R4, R14, P0 ;  /* 0x0000000e040a7208 */ /* 0x000fe40000000000 */
[----:B------:R-:W-:-:S07]  /*1ff0*/  FSEL R11, R5, R15, P0 ;  /* 0x0000000f050b7208 */ /* 0x000fce0000000000 */
.L_x_18:
[----:B------:R-:W-:Y:S05]  /*2000*/  BSYNC.RECONVERGENT B1 ;  /* 0x0000000000017941 */ /* 0x000fea0003800200 */
.L_x_17:
[----:B------:R-:W-:Y:S01]  /*2010*/  DFMA R36, R10, R10, 1 ;  /* 0x3ff000000a24742b */ /* 0x000fe2000000000a */
[----:B------:R-:W0:Y:S01]  /*2020*/  LDCU UR4, c[0x0][0x388] ;  /* 0x00007100ff0477ac */ /* 0x000e220008000800 */
[----:B------:R-:W-:Y:S04]  /*2030*/  BSSY.RECONVERGENT B0, `(.L_x_26) ;  /* 0x000000f000007945 */ /* 0x000fe80003800200 */
[----:B------:R-:W1:Y:S04]  /*2040*/  MUFU.RCP64H R5, R37 ;  /* 0x0000002500057308 */ /* 0x000e680000001800 */
[----:B------:R-:W-:-:S05]  /*2050*/  VIADD R4, R37, 0x300402 ;  /* 0x0030040225047836 */ /* 0x000fca0000000000 */
[----:B------:R-:W-:Y:S01]  /*2060*/  FSETP.GEU.AND P0, PT, |R4|, 5.8789094863358348022e-39, PT ;  /* 0x004004020400780b */ /* 0x000fe20003f0e200 */
[----:B0-----:R-:W-:Y:S01]  /*2070*/  UISETP.NE.AND UP0, UPT, UR4, 0x1, UPT ;  /* 0x000000010400788c */ /* 0x001fe2000bf05270 */
[----:B-1----:R-:W-:-:S08]  /*2080*/  DFMA R6, -R36, R4, 1 ;  /* 0x3ff000002406742b */ /* 0x002fd00000000104 */
[----:B------:R-:W-:-:S08]  /*2090*/  DFMA R6, R6, R6, R6 ;  /* 0x000000060606722b */ /* 0x000fd00000000006 */
[----:B------:R-:W-:-:S08]  /*20a0*/  DFMA R6, R4, R6, R4 ;  /* 0x000000060406722b */ /* 0x000fd00000000004 */
[----:B------:R-:W-:-:S08]  /*20b0*/  DFMA R8, -R36, R6, 1 ;  /* 0x3ff000002408742b */ /* 0x000fd00000000106 */
[----:B------:R-:W-:Y:S01]  /*20c0*/  DFMA R8, R6, R8, R6 ;  /* 0x000000080608722b */ /* 0x000fe20000000006 */
[----:B------:R-:W-:Y:S10]  /*20d0*/  @P0 BRA `(.L_x_27) ;  /* 0x0000000000100947 */ /* 0x000ff40003800000 */
[----:B------:R-:W-:Y:S02]  /*20e0*/  LOP3.LUT R6, R37, 0x7fffffff, RZ, 0xc0, !PT ;  /* 0x7fffffff25067812 */ /* 0x000fe400078ec0ff */
[----:B------:R-:W-:Y:S02]  /*20f0*/  MOV R4, 0x2120 ;  /* 0x0000212000047802 */ /* 0x000fe40000000f00 */
[----:B------:R-:W-:-:S07]  /*2100*/  IADD3 R6, PT, PT, R6, -0x100000, RZ ;  /* 0xfff0000006067810 */ /* 0x000fce0007ffe0ff */
[----:B------:R-:W-:Y:S05]  /*2110*/  CALL.REL.NOINC `($__internal_0_$__cuda_sm20_dblrcp_rn_slowpath_v3) ;  /* 0x0000002000407944 */ /* 0x000fea0003c00000 */
.L_x_27:
[----:B------:R-:W-:Y:S05]  /*2120*/  BSYNC.RECONVERGENT B0 ;  /* 0x0000000000007941 */ /* 0x000fea0003800200 */
.L_x_26:
[----:B------:R-:W0:Y:S01]  /*2130*/  I2F.F64 R22, R3 ;  /* 0x0000000300167312 */ /* 0x000e220000201c00 */
[-C--:B------:R-:W-:Y:S01]  /*2140*/  DMUL R4, R8, R8.reuse ;  /* 0x0000000808047228 */ /* 0x080fe20000000000 */
[----:B------:R-:W-:Y:S01]  /*2150*/  UMOV UR4, URZ ;  /* 0x000000ff00047c82 */ /* 0x000fe20008000000 */
[----:B0-----:R-:W-:-:S06]  /*2160*/  DFMA R16, R22, R8, R16 ;  /* 0x000000081610722b */ /* 0x001fcc0000000010 */
[----:B------:R-:W-:Y:S01]  /*2170*/  DMUL R22, R22, R4 ;  /* 0x0000000416167228 */ /* 0x000fe20000000000 */
[----:B------:R-:W-:Y:S10]  /*2180*/  BRA.U !UP0, `(.L_x_28) ;  /* 0x0000001508547547 */ /* 0x000ff4000b800000 */
[----:B------:R-:W0:Y:S01]  /*2190*/  LDCU UR4, c[0x0][0x388] ;  /* 0x00007100ff0477ac */ /* 0x000e220008000800 */
[----:B------:R-:W-:Y:S01]  /*21a0*/  IMAD.MOV.U32 R3, RZ, RZ, R0 ;  /* 0x000000ffff037224 */ /* 0x000fe200078e0000 */
[----:B0-----:R-:W-:-:S04]  /*21b0*/  ULOP3.LUT UR4, UR4, 0x7ffffffe, URZ, 0xc0, !UPT ;  /* 0x7ffffffe04047892 */ /* 0x001fc8000f8ec0ff */
[----:B------:R-:W-:-:S03]  /*21c0*/  UIADD3 UR5, UPT, UPT, -UR4, URZ, URZ ;  /* 0x000000ff04057290 */ /* 0x000fc6000fffe1ff */
[----:B------:R-:W-:-:S09]  /*21d0*/  UMOV UR4, URZ ;  /* 0x000000ff00047c82 */ /* 0x000fd20008000000 */
.L_x_53:
[----:B0-----:R-:W2:Y:S04]  /*21e0*/  LDG.E.64 R24, desc[UR6][R18.64+0x8] ;  /* 0x0000080612187981 */ /* 0x001ea8000c1e1b00 */
[----:B------:R-:W2:Y:S04]  /*21f0*/  LDG.E.64 R26, desc[UR6][R20.64+0x8] ;  /* 0x00000806141a7981 */ /* 0x000ea8000c1e1b00 */
[----:B------:R-:W3:Y:S04]  /*2200*/  LDG.E.64 R28, desc[UR6][R18.64] ;  /* 0x00000006121c7981 */ /* 0x000ee8000c1e1b00 */
        /* <DEDUP_REMOVED lines=14> */
[----:B------:R-:W-:Y:S01]  /*22f0*/  DMUL R4, R4, R4 ;  /* 0x0000000404047228 */ /* 0x000fe20000000000 */
[----:B------:R-:W-:Y:S03]  /*2300*/  BSSY.RECONVERGENT B2, `(.L_x_31) ;  /* 0x0000021000027945 */ /* 0x000fe60003800200 */
[----:B------:R-:W-:Y:S02]  /*2310*/  DFMA R6, R28, R28, R6 ;  /* 0x0000001c1c06722b */ /* 0x000fe40000000006 */
[----:B------:R-:W-:-:S02]  /*2320*/  DFMA R8, R30, R30, R8 ;  /* 0x0000001e1e08722b */ /* 0x000fc40000000008 */
[----:B------:R-:W-:-:S04]  /*2330*/  DFMA R14, R14, R14, R4 ;  /* 0x0000000e0e0e722b */ /* 0x000fc80000000004 */
[----:B------:R-:W-:Y:S02]  /*2340*/  DSETP.GT.AND P0, PT, R6, UR8, PT ;  /* 0x0000000806007e2a */ /* 0x000fe4000bf04000 */
[----:B------:R-:W-:-:S04]  /*2350*/  DSETP.GT.AND P2, PT, R8, UR8, PT ;  /* 0x0000000808007e2a */ /* 0x000fc8000bf44000 */
[----:B------:R-:W-:Y:S01]  /*2360*/  FSEL R34, R6, 1.5231795214734853228e-34, !P0 ;  /* 0x074a771d06227808 */ /* 0x000fe20004000000 */
[----:B------:R-:W-:Y:S01]  /*2370*/  IMAD.MOV.U32 R6, RZ, RZ, 0x1 ;  /* 0x00000001ff067424 */ /* 0x000fe200078e00ff */
[----:B------:R-:W-:Y:S02]  /*2380*/  FSEL R35, R7, 1.8749974966049194336, !P0 ;  /* 0x3fefffeb07237808 */ /* 0x000fe40004000000 */
[----:B------:R-:W-:Y:S02]  /*2390*/  FSEL R32, R8, 1.5231795214734853228e-34, !P2 ;  /* 0x074a771d08207808 */ /* 0x000fe40005000000 */
[----:B------:R-:W-:Y:S02]  /*23a0*/  FSEL R33, R9, 1.8749974966049194336, !P2 ;  /* 0x3fefffeb09217808 */ /* 0x000fe40005000000 */
[----:B------:R-:W-:-:S04]  /*23b0*/  DADD R34, -R34, 1 ;  /* 0x3ff0000022227429 */ /* 0x000fc80000000100 */
[----:B------:R-:W-:-:S08]  /*23c0*/  DADD R36, -R32, 1 ;  /* 0x3ff0000020247429 */ /* 0x000fd00000000100 */
[----:B------:R-:W-:-:S06]  /*23d0*/  DMUL R8, R34, R36 ;  /* 0x0000002422087228 */ /* 0x000fcc0000000000 */
[----:B------:R-:W0:Y:S02]  /*23e0*/  MUFU.RCP64H R7, R9 ;  /* 0x0000000900077308 */ /* 0x000e240000001800 */
[----:B0-----:R-:W-:-:S08]  /*23f0*/  DFMA R10, -R8, R6, 1 ;  /* 0x3ff00000080a742b */ /* 0x001fd00000000106 */
[----:B------:R-:W-:-:S08]  /*2400*/  DFMA R10, R10, R10, R10 ;  /* 0x0000000a0a0a722b */ /* 0x000fd0000000000a */
[----:B------:R-:W-:-:S08]  /*2410*/  DFMA R10, R6, R10, R6 ;  /* 0x0000000a060a722b */ /* 0x000fd00000000006 */
[----:B------:R-:W-:-:S08]  /*2420*/  DFMA R6, -R8, R10, 1 ;  /* 0x3ff000000806742b */ /* 0x000fd0000000010a */
[----:B------:R-:W-:-:S08]  /*2430*/  DFMA R6, R10, R6, R10 ;  /* 0x000000060a06722b */ /* 0x000fd0000000000a */
[----:B------:R-:W-:-:S08]  /*2440*/  DMUL R10, R6, 2 ;  /* 0x40000000060a7828 */ /* 0x000fd00000000000 */
[----:B------:R-:W-:-:S08]  /*2450*/  DFMA R12, -R8, R10, 2 ;  /* 0x40000000080c742b */ /* 0x000fd0000000010a */
[----:B------:R-:W-:-:S10]  /*2460*/  DFMA R6, R6, R12, R10 ;  /* 0x0000000c0606722b */ /* 0x000fd4000000000a */
[----:B------:R-:W-:-:S05]  /*2470*/  FFMA R10, RZ, R9, R7 ;  /* 0x00000009ff0a7223 */ /* 0x000fca0000000007 */
[----:B------:R-:W-:-:S13]  /*2480*/  FSETP.GT.AND P0, PT, |R10|, 1.469367938527859385e-39, PT ;  /* 0x001000000a00780b */ /* 0x000fda0003f04200 */
[----:B------:R-:W-:Y:S05]  /*2490*/  @P0 BRA `(.L_x_32) ;  /* 0x00000000001c0947 */ /* 0x000fea0003800000 */
[----:B------:R-:W-:Y:S01]  /*24a0*/  IMAD.MOV.U32 R6, RZ, RZ, R8 ;  /* 0x000000ffff067224 */ /* 0x000fe200078e0008 */
[----:B------:R-:W-:Y:S01]  /*24b0*/  MOV R7, 0x40000000 ;  /* 0x4000000000077802 */ /* 0x000fe20000000f00 */
[----:B------:R-:W-:Y:S01]  /*24c0*/  IMAD.MOV.U32 R5, RZ, RZ, R9 ;  /* 0x000000ffff057224 */ /* 0x000fe200078e0009 */
[----:B------:R-:W-:Y:S01]  /*24d0*/  MOV R4, 0x2500 ;  /* 0x0000250000047802 */ /* 0x000fe20000000f00 */
[----:B------:R-:W-:-:S07]  /*24e0*/  IMAD.MOV.U32 R8, RZ, RZ, RZ ;  /* 0x000000ffff087224 */ /* 0x000fce00078e00ff */
[----:B------:R-:W-:Y:S05]  /*24f0*/  CALL.REL.NOINC `($__internal_1_$__cuda_sm20_div_rn_f64_full) ;  /* 0x0000001c00e07944 */ /* 0x000fea0003c00000 */
[----:B------:R-:W-:-:S07]  /*2500*/  IMAD.MOV.U32 R7, RZ, RZ, R5 ;  /* 0x000000ffff077224 */ /* 0x000fce00078e0005 */
.L_x_32:
[----:B------:R-:W-:Y:S05]  /*2510*/  BSYNC.RECONVERGENT B2 ;  /* 0x0000000000027941 */ /* 0x000fea0003800200 */
.L_x_31:
[----:B------:R-:W-:Y:S01]  /*2520*/  DFMA R14, R14, R6, 1 ;  /* 0x3ff000000e0e742b */ /* 0x000fe20000000006 */
[----:B------:R-:W-:Y:S01]  /*2530*/  IMAD.MOV.U32 R8, RZ, RZ, 0x0 ;  /* 0x00000000ff087424 */ /* 0x000fe200078e00ff */
[----:B------:R-:W-:Y:S01]  /*2540*/  BSSY.RECONVERGENT B0, `(.L_x_33) ;  /* 0x0000019000007945 */ /* 0x000fe20003800200 */
[----:B------:R-:W-:-:S05]  /*2550*/  IMAD.MOV.U32 R9, RZ, RZ, 0x3fd80000 ;  /* 0x3fd80000ff097424 */ /* 0x000fca00078e00ff */
[----:B------:R-:W-:-:S06]  /*2560*/  DFMA R10, R14, R14, -1 ;  /* 0xbff000000e0a742b */ /* 0x000fcc000000000e */
[----:B------:R-:W0:Y:S04]  /*2570*/  MUFU.RSQ64H R5, R11 ;  /* 0x0000000b00057308 */ /* 0x000e280000001c00 */
[----:B------:R-:W-:-:S05]  /*2580*/  VIADD R4, R11, 0xfcb00000 ;  /* 0xfcb000000b047836 */ /* 0x000fca0000000000 */
[----:B------:R-:W-:Y:S01]  /*2590*/  ISETP.GE.U32.AND P0, PT, R4, 0x7ca00000, PT ;  /* 0x7ca000000400780c */ /* 0x000fe20003f06070 */
[----:B0-----:R-:W-:-:S08]  /*25a0*/  DMUL R6, R4, R4 ;  /* 0x0000000404067228 */ /* 0x001fd00000000000 */
[----:B------:R-:W-:-:S08]  /*25b0*/  DFMA R6, R10, -R6, 1 ;  /* 0x3ff000000a06742b */ /* 0x000fd00000000806 */
[----:B------:R-:W-:Y:S02]  /*25c0*/  DFMA R8, R6, R8, 0.5 ;  /* 0x3fe000000608742b */ /* 0x000fe40000000008 */
[----:B------:R-:W-:-:S08]  /*25d0*/  DMUL R6, R4, R6 ;  /* 0x0000000604067228 */ /* 0x000fd00000000000 */
[----:B------:R-:W-:-:S08]  /*25e0*/  DFMA R14, R8, R6, R4 ;  /* 0x00000006080e722b */ /* 0x000fd00000000004 */
[----:B------:R-:W-:Y:S02]  /*25f0*/  DMUL R6, R10, R14 ;  /* 0x0000000e0a067228 */ /* 0x000fe40000000000 */
[----:B------:R-:W-:Y:S01]  /*2600*/  VIADD R13, R15, 0xfff00000 ;  /* 0xfff000000f0d7836 */ /* 0x000fe20000000000 */
[----:B------:R-:W-:-:S05]  /*2610*/  MOV R12, R14 ;  /* 0x0000000e000c7202 */ /* 0x000fca0000000f00 */
[----:B------:R-:W-:-:S08]  /*2620*/  DFMA R38, R6, -R6, R10 ;  /* 0x800000060626722b */ /* 0x000fd0000000000a */
[----:B------:R-:W-:Y:S01]  /*2630*/  DFMA R8, R38, R12, R6 ;  /* 0x0000000c2608722b */ /* 0x000fe20000000006 */
[----:B------:R-:W-:Y:S10]  /*2640*/  @!P0 BRA `(.L_x_34) ;  /* 0x0000000000208947 */ /* 0x000ff40003800000 */
[----:B------:R-:W-:Y:S01]  /*2650*/  IMAD.MOV.U32 R12, RZ, RZ, R14 ;  /* 0x000000ffff0c7224 */ /* 0x000fe200078e000e */
[----:B------:R-:W-:Y:S01]  /*2660*/  MOV R14, 0x26b0 ;  /* 0x000026b0000e7802 */ /* 0x000fe20000000f00 */
[----:B------:R-:W-:Y:S02]  /*2670*/  IMAD.MOV.U32 R8, RZ, RZ, R38 ;  /* 0x000000ffff087224 */ /* 0x000fe400078e0026 */
[----:B------:R-:W-:Y:S02]  /*2680*/  IMAD.MOV.U32 R9, RZ, RZ, R39 ;  /* 0x000000ffff097224 */ /* 0x000fe400078e0027 */
[----:B------:R-:W-:-:S07]  /*2690*/  IMAD.MOV.U32 R5, RZ, RZ, R13 ;  /* 0x000000ffff057224 */ /* 0x000fce00078e000d */
[----:B------:R-:W-:Y:S05]  /*26a0*/  CALL.REL.NOINC `($__internal_2_$__cuda_sm20_dsqrt_rn_f64_mediumpath_v1) ;  /* 0x00000024000c7944 */ /* 0x000fea0003c00000 */
[----:B------:R-:W-:Y:S01]  /*26b0*/  IMAD.MOV.U32 R8, RZ, RZ, R4 ;  /* 0x000000ffff087224 */ /* 0x000fe200078e0004 */
[----:B------:R-:W-:-:S07]  /*26c0*/  MOV R9, R5 ;  /* 0x0000000500097202 */ /* 0x000fce0000000f00 */
.L_x_34:
[----:B------:R-:W-:Y:S05]  /*26d0*/  BSYNC.RECONVERGENT B0 ;  /* 0x0000000000007941 */ /* 0x000fea0003800200 */
.L_x_33:
[----:B------:R-:W-:Y:S01]  /*26e0*/  DMUL R8, R36, R8 ;  /* 0x0000000824087228 */ /* 0x000fe20000000000 */
[----:B------:R-:W-:Y:S01]  /*26f0*/  IMAD.MOV.U32 R6, RZ, RZ, 0x80000 ;  /* 0x00080000ff067424 */ /* 0x000fe200078e00ff */
[----:B------:R-:W-:Y:S06]  /*2700*/  BSSY.RECONVERGENT B2, `(.L_x_35) ;  /* 0x000001a000027945 */ /* 0x000fec0003800200 */
[----:B------:R-:W-:Y:S02]  /*2710*/  DSETP.MAX.AND P0, P2, R8, 2.2204460492503130808e-16, PT ;  /* 0x3cb000000800742a */ /* 0x000fe40003a0f000 */
[----:B------:R-:W-:-:S05]  /*2720*/  IMAD.MOV.U32 R4, RZ, RZ, R9 ;  /* 0x000000ffff047224 */ /* 0x000fca00078e0009 */
[----:B------:R-:W-:Y:S02]  /*2730*/  FSEL R5, R4, 0.021484375, P0 ;  /* 0x3cb0000004057808 */ /* 0x000fe40000000000 */
[----:B------:R-:W-:-:S05]  /*2740*/  SEL R4, R8, RZ, P0 ;  /* 0x000000ff08047207 */ /* 0x000fca0000000000 */
[----:B------:R-:W-:Y:S01]  /*2750*/  @P2 LOP3.LUT R5, R6, 0x3cb00000, RZ, 0xfc, !PT ;  /* 0x3cb0000006052812 */ /* 0x000fe200078efcff */
[----:B------:R-:W-:-:S03]  /*2760*/  IMAD.MOV.U32 R6, RZ, RZ, 0x1 ;  /* 0x00000001ff067424 */ /* 0x000fc600078e00ff */
[----:B------:R-:W0:Y:S03]  /*2770*/  MUFU.RCP64H R7, R5 ;  /* 0x0000000500077308 */ /* 0x000e260000001800 */
        /* <DEDUP_REMOVED lines=13> */
[----:B------:R-:W-:Y:S01]  /*2850*/  IMAD.MOV.U32 R8, RZ, RZ, RZ ;  /* 0x000000ffff087224 */ /* 0x000fe200078e00ff */
[----:B------:R-:W-:-:S07]  /*2860*/  MOV R4, 0x2880 ;  /* 0x0000288000047802 */ /* 0x000fce0000000f00 */
[----:B------:R-:W-:Y:S05]  /*2870*/  CALL.REL.NOINC `($__internal_1_$__cuda_sm20_div_rn_f64_full) ;  /* 0x0000001c00007944 */ /* 0x000fea0003c00000 */
[----:B------:R-:W-:Y:S02]  /*2880*/  IMAD.MOV.U32 R14, RZ, RZ, R6 ;  /* 0x000000ffff0e7224 */ /* 0x000fe400078e0006 */
[----:B------:R-:W-:-:S07]  /*2890*/  IMAD.MOV.U32 R15, RZ, RZ, R5 ;  /* 0x000000ffff0f7224 */ /* 0x000fce00078e0005 */
.L_x_36:
[----:B------:R-:W-:Y:S05]  /*28a0*/  BSYNC.RECONVERGENT B2 ;  /* 0x0000000000027941 */ /* 0x000fea0003800200 */
.L_x_35:
[----:B------:R-:W-:Y:S01]  /*28b0*/  DMUL R4, R34, R34 ;  /* 0x0000002222047228 */ /* 0x000fe20000000000 */
[----:B------:R-:W-:Y:S01]  /*28c0*/  IMAD.MOV.U32 R8, RZ, RZ, 0x1 ;  /* 0x00000001ff087424 */ /* 0x000fe200078e00ff */
[----:B------:R-:W-:Y:S01]  /*28d0*/  DMUL R6, R24, R26 ;  /* 0x0000001a18067228 */ /* 0x000fe20000000000 */
[----:B------:R-:W-:Y:S03]  /*28e0*/  BSSY.RECONVERGENT B2, `(.L_x_37) ;  /* 0x0000019000027945 */ /* 0x000fe60003800200 */
[----:B------:R-:W0:Y:S04]  /*28f0*/  MUFU.RCP64H R9, R5 ;  /* 0x0000000500097308 */ /* 0x000e280000001800 */
[----:B------:R-:W-:-:S08]  /*2900*/  DFMA R6, R28, R30, R6 ;  /* 0x0000001e1c06722b */ /* 0x000fd00000000006 */
[----:B------:R-:W-:Y:S02]  /*2910*/  DADD R6, R6, R6 ;  /* 0x0000000006067229 */ /* 0x000fe40000000006 */
[----:B0-----:R-:W-:-:S06]  /*2920*/  DFMA R10, -R4, R8, 1 ;  /* 0x3ff00000040a742b */ /* 0x001fcc0000000108 */
[----:B------:R-:W-:Y:S02]  /*2930*/  DADD R6, R32, -R6 ;  /* 0x0000000020067229 */ /* 0x000fe40000000806 */
[----:B------:R-:W-:-:S06]  /*2940*/  DFMA R10, R10, R10, R10 ;  /* 0x0000000a0a0a722b */ /* 0x000fcc000000000a */
[----:B------:R-:W-:Y:S02]  /*2950*/  DADD R32, R6, 1 ;  /* 0x3ff0000006207429 */ /* 0x000fe40000000000 */
[----:B------:R-:W-:-:S08]  /*2960*/  DFMA R10, R8, R10, R8 ;  /* 0x0000000a080a722b */ /* 0x000fd00000000008 */
[----:B------:R-:W-:Y:S01]  /*2970*/  FSETP.GEU.AND P2, PT, |R33|, 6.5827683646048100446e-37, PT ;  /* 0x036000002100780b */ /* 0x000fe20003f4e200 */
        /* <DEDUP_REMOVED lines=8> */
[----:B------:R-:W-:Y:S01]  /*2a00*/  MOV R6, R4 ;  /* 0x0000000400067202 */ /* 0x000fe20000000f00 */
[----:B------:R-:W-:Y:S01]  /*2a10*/  IMAD.MOV.U32 R8, RZ, RZ, R32 ;  /* 0x000000ffff087224 */ /* 0x000fe200078e0020 */
[----:B------:R-:W-:Y:S01]  /*2a20*/  MOV R4, 0x2a50 ;  /* 0x00002a5000047802 */ /* 0x000fe20000000f00 */
[----:B------:R-:W-:-:S07]  /*2a30*/  IMAD.MOV.U32 R7, RZ, RZ, R33 ;  /* 0x000000ffff077224 */ /* 0x000fce00078e0021 */
[----:B------:R-:W-:Y:S05]  /*2a40*/  CALL.REL.NOINC `($__internal_1_$__cuda_sm20_div_rn_f64_full) ;  /* 0x00000018008c7944 */ /* 0x000fea0003c00000 */
[----:B------:R-:W-:Y:S02]  /*2a50*/  IMAD.MOV.U32 R12, RZ, RZ, R6 ;  /* 0x000000ffff0c7224 */ /* 0x000fe400078e0006 */
[----:B------:R-:W-:-:S07]  /*2a60*/  IMAD.MOV.U32 R13, RZ, RZ, R5 ;  /* 0x000000ffff0d7224 */ /* 0x000fce00078e0005 */
.L_x_38:
[----:B------:R-:W-:Y:S05]  /*2a70*/  BSYNC.RECONVERGENT B2 ;  /* 0x0000000000027941 */ /* 0x000fea0003800200 */
.L_x_37:
[----:B------:R-:W0:Y:S01]  /*2a80*/  MUFU.RCP64H R5, R35 ;  /* 0x0000002300057308 */ /* 0x000e220000001800 */
[----:B------:R-:W-:Y:S01]  /*2a90*/  VIADD R4, R35, 0x300402 ;  /* 0x0030040223047836 */ /* 0x000fe20000000000 */
[----:B------:R-:W-:Y:S04]  /*2aa0*/  BSSY.RECONVERGENT B0, `(.L_x_39) ;  /* 0x000000e000007945 */ /* 0x000fe80003800200 */
[----:B------:R-:W-:Y:S01]  /*2ab0*/  FSETP.GEU.AND P0, PT, |R4|, 5.8789094863358348022e-39, PT ;  /* 0x004004020400780b */ /* 0x000fe20003f0e200 */
[----:B0-----:R-:W-:-:S08]  /*2ac0*/  DFMA R6, -R34, R4, 1 ;  /* 0x3ff000002206742b */ /* 0x001fd00000000104 */
[----:B------:R-:W-:-:S08]  /*2ad0*/  DFMA R6, R6, R6, R6 ;  /* 0x000000060606722b */ /* 0x000fd00000000006 */
[----:B------:R-:W-:-:S08]  /*2ae0*/  DFMA R6, R4, R6, R4 ;  /* 0x000000060406722b */ /* 0x000fd00000000004 */
[----:B------:R-:W-:-:S08]  /*2af0*/  DFMA R8, -R34, R6, 1 ;  /* 0x3ff000002208742b */ /* 0x000fd00000000106 */
[----:B------:R-:W-:Y:S01]  /*2b00*/  DFMA R8, R6, R8, R6 ;  /* 0x000000080608722b */ /* 0x000fe20000000006 */
[----:B------:R-:W-:Y:S10]  /*2b10*/  @P0 BRA `(.L_x_40) ;  /* 0x0000000000180947 */ /* 0x000ff40003800000 */
[----:B------:R-:W-:Y:S01]  /*2b20*/  LOP3.LUT R6, R35, 0x7fffffff, RZ, 0xc0, !PT ;  /* 0x7fffffff23067812 */ /* 0x000fe200078ec0ff */
[----:B------:R-:W-:Y:S01]  /*2b30*/  IMAD.MOV.U32 R36, RZ, RZ, R34 ;  /* 0x000000ffff247224 */ /* 0x000fe200078e0022 */
[----:B------:R-:W-:Y:S01]  /*2b40*/  MOV R4, 0x2b80 ;  /* 0x00002b8000047802 */ /* 0x000fe20000000f00 */
[----:B------:R-:W-:Y:S01]  /*2b50*/  IMAD.MOV.U32 R37, RZ, RZ, R35 ;  /* 0x000000ffff257224 */ /* 0x000fe200078e0023 */
[----:B------:R-:W-:-:S07]  /*2b60*/  IADD3 R6, PT, PT, R6, -0x100000, RZ ;  /* 0xfff0000006067810 */ /* 0x000fce0007ffe0ff */
[----:B------:R-:W-:Y:S05]  /*2b70*/  CALL.REL.NOINC `($__internal_0_$__cuda_sm20_dblrcp_rn_slowpath_v3) ;  /* 0x0000001400a87944 */ /* 0x000fea0003c00000 */
.L_x_40:
[----:B------:R-:W-:Y:S05]  /*2b80*/  BSYNC.RECONVERGENT B0 ;  /* 0x0000000000007941 */ /* 0x000fea0003800200 */
.L_x_39:
[----:B------:R-:W-:-:S13]  /*2b90*/  ISETP.NE.AND P0, PT, RZ, UR4, PT ;  /* 0x00000004ff007c0c */ /* 0x000fda000bf05270 */
[-C--:B------:R-:W-:Y:S02]  /*2ba0*/  @P0 DMUL R26, R26, R8.reuse ;  /* 0x000000081a1a0228 */ /* 0x080fe40000000000 */
[----:B------:R-:W-:-:S06]  /*2bb0*/  @!P0 DMUL R8, R30, R8 ;  /* 0x000000081e088228 */ /* 0x000fcc0000000000 */
[-C--:B------:R-:W-:Y:S02]  /*2bc0*/  @P0 DFMA R26, R24, R12.reuse, -R26 ;  /* 0x0000000c181a022b */ /* 0x080fe4000000081a */
[----:B------:R-:W-:-:S06]  /*2bd0*/  @!P0 DFMA R8, R28, R12, -R8 ;  /* 0x0000000c1c08822b */ /* 0x000fcc0000000808 */
[-C--:B------:R-:W-:Y:S02]  /*2be0*/  @P0 DMUL R6, R26, R14.reuse ;  /* 0x0000000e1a060228 */ /* 0x080fe40000000000 */
[----:B------:R-:W-:-:S11]  /*2bf0*/  @!P0 DMUL R6, R8, R14 ;  /* 0x0000000e08068228 */ /* 0x000fd60000000000 */
.L_x_30:
[----:B------:R-:W-:Y:S05]  /*2c00*/  BSYNC.RECONVERGENT B1 ;  /* 0x0000000000017941 */ /* 0x000fea0003800200 */
.L_x_29:
[----:B------:R-:W0:Y:S02]  /*2c10*/  LDC.64 R24, c[0x0][0x3a0] ;  /* 0x0000e800ff187b82 */ /* 0x000e240000000a00 */
[----:B0-----:R-:W-:-:S05]  /*2c20*/  IMAD.WIDE R24, R3, 0x8, R24 ;  /* 0x0000000803187825 */ /* 0x001fca00078e0218 */
[----:B------:R-:W2:Y:S02]  /*2c30*/  LDG.E.64 R4, desc[UR6][R24.64] ;  /* 0x0000000618047981 */ /* 0x000ea4000c1e1b00 */
[----:B--2---:R-:W-:-:S07]  /*2c40*/  DFMA R6, R22, R6, R4 ;  /* 0x000000061606722b */ /* 0x004fce0000000004 */
[----:B------:R0:W-:Y:S04]  /*2c50*/  STG.E.64 desc[UR6][R24.64], R6 ;  /* 0x0000000618007986 */ /* 0x0001e8000c101b06 */
[----:B------:R-:W2:Y:S04]  /*2c60*/  LDG.E.64 R26, desc[UR6][R18.64+0x8] ;  /* 0x00000806121a7981 */ /* 0x000ea8000c1e1b00 */
        /* <DEDUP_REMOVED lines=11> */
[----:B0-----:R-:W-:Y:S05]  /*2d20*/  @!P0 BRA P2, `(.L_x_42) ;  /* 0x0000000800408947 */ /* 0x001fea0001000000 */
        /* <DEDUP_REMOVED lines=33> */
[----:B------:R-:W-:Y:S02]  /*2f40*/  IMAD.MOV.U32 R5, RZ, RZ, R9 ;  /* 0x000000ffff057224 */ /* 0x000fe400078e0009 */
[----:B------:R-:W-:Y:S02]  /*2f50*/  IMAD.MOV.U32 R8, RZ, RZ, RZ ;  /* 0x000000ffff087224 */ /* 0x000fe400078e00ff */
[----:B------:R-:W-:-:S07]  /*2f60*/  IMAD.MOV.U32 R7, RZ, RZ, 0x40000000 ;  /* 0x40000000ff077424 */ /* 0x000fce00078e00ff */
[----:B------:R-:W-:Y:S05]  /*2f70*/  CALL.REL.NOINC `($__internal_1_$__cuda_sm20_div_rn_f64_full) ;  /* 0x0000001400407944 */ /* 0x000fea0003c00000 */
[----:B------:R-:W-:-:S07]  /*2f80*/  MOV R7, R5 ;  /* 0x0000000500077202 */ /* 0x000fce0000000f00 */
.L_x_44:
[----:B------:R-:W-:Y:S05]  /*2f90*/  BSYNC.RECONVERGENT B2 ;  /* 0x0000000000027941 */ /* 0x000fea0003800200 */
.L_x_43:
[----:B------:R-:W-:Y:S01]  /*2fa0*/  DFMA R14, R14, R6, 1 ;  /* 0x3ff000000e0e742b */ /* 0x000fe20000000006 */
[----:B------:R-:W-:Y:S01]  /*2fb0*/  BSSY.RECONVERGENT B0, `(.L_x_45) ;  /* 0x0000019000007945 */ /* 0x000fe20003800200 */
[----:B------:R-:W-:Y:S02]  /*2fc0*/  IMAD.MOV.U32 R6, RZ, RZ, 0x0 ;  /* 0x00000000ff067424 */ /* 0x000fe400078e00ff */
[----:B------:R-:W-:-:S04]  /*2fd0*/  IMAD.MOV.U32 R7, RZ, RZ, 0x3fd80000 ;  /* 0x3fd80000ff077424 */ /* 0x000fc800078e00ff */
        /* <DEDUP_REMOVED lines=10> */
[----:B------:R-:W-:Y:S02]  /*3080*/  VIADD R5, R13, 0xfff00000 ;  /* 0xfff000000d057836 */ /* 0x000fe40000000000 */
[----:B------:R-:W-:-:S04]  /*3090*/  IMAD.MOV.U32 R4, RZ, RZ, R12 ;  /* 0x000000ffff047224 */ /* 0x000fc800078e000c */
[----:B------:R-:W-:-:S08]  /*30a0*/  DFMA R8, R40, -R40, R10 ;  /* 0x800000282808722b */ /* 0x000fd0000000000a */
[----:B------:R-:W-:Y:S01]  /*30b0*/  DFMA R6, R8, R4, R40 ;  /* 0x000000040806722b */ /* 0x000fe20000000028 */
[----:B------:R-:W-:Y:S10]  /*30c0*/  @!P0 BRA `(.L_x_46) ;  /* 0x00000000001c8947 */ /* 0x000ff40003800000 */
[----:B------:R-:W-:Y:S01]  /*30d0*/  IMAD.MOV.U32 R4, RZ, RZ, R14 ;  /* 0x000000ffff047224 */ /* 0x000fe200078e000e */
[----:B------:R-:W-:Y:S01]  /*30e0*/  MOV R6, R40 ;  /* 0x0000002800067202 */ /* 0x000fe20000000f00 */
[----:B------:R-:W-:Y:S01]  /*30f0*/  IMAD.MOV.U32 R7, RZ, RZ, R41 ;  /* 0x000000ffff077224 */ /* 0x000fe200078e0029 */
[----:B------:R-:W-:-:S07]  /*3100*/  MOV R14, 0x3120 ;  /* 0x00003120000e7802 */ /* 0x000fce0000000f00 */
[----:B------:R-:W-:Y:S05]  /*3110*/  CALL.REL.NOINC `($__internal_2_$__cuda_sm20_dsqrt_rn_f64_mediumpath_v1) ;  /* 0x0000001800707944 */ /* 0x000fea0003c00000 */
[----:B------:R-:W-:Y:S02]  /*3120*/  IMAD.MOV.U32 R6, RZ, RZ, R4 ;  /* 0x000000ffff067224 */ /* 0x000fe400078e0004 */
[----:B------:R-:W-:-:S07]  /*3130*/  IMAD.MOV.U32 R7, RZ, RZ, R5 ;  /* 0x000000ffff077224 */ /* 0x000fce00078e0005 */
.L_x_46:
[----:B------:R-:W-:Y:S05]  /*3140*/  BSYNC.RECONVERGENT B0 ;  /* 0x0000000000007941 */ /* 0x000fea0003800200 */
.L_x_45:
[----:B------:R-:W-:Y:S01]  /*3150*/  DMUL R4, R36, R36 ;  /* 0x0000002424047228 */ /* 0x000fe20000000000 */
[----:B------:R-:W-:Y:S01]  /*3160*/  IMAD.MOV.U32 R10, RZ, RZ, 0x1 ;  /* 0x00000001ff0a7424 */ /* 0x000fe200078e00ff */
[----:B------:R-:W-:Y:S01]  /*3170*/  DMUL R8, R26, R28 ;  /* 0x0000001c1a087228 */ /* 0x000fe20000000000 */
[----:B------:R-:W-:Y:S01]  /*3180*/  BSSY.RECONVERGENT B2, `(.L_x_47) ;  /* 0x000001a000027945 */ /* 0x000fe20003800200 */
[----:B------:R-:W-:Y:S02]  /*3190*/  DMUL R38, R38, R6 ;  /* 0x0000000626267228 */ /* 0x000fe40000000000 */
        /* <DEDUP_REMOVED lines=20> */
[----:B------:R-:W-:-:S07]  /*32e0*/  MOV R4, 0x3300 ;  /* 0x0000330000047802 */ /* 0x000fce0000000f00 */
[----:B------:R-:W-:Y:S05]  /*32f0*/  CALL.REL.NOINC `($__internal_1_$__cuda_sm20_div_rn_f64_full) ;  /* 0x0000001000607944 */ /* 0x000fea0003c00000 */
[----:B------:R-:W-:Y:S02]  /*3300*/  IMAD.MOV.U32 R14, RZ, RZ, R6 ;  /* 0x000000ffff0e7224 */ /* 0x000fe400078e0006 */
[----:B------:R-:W-:-:S07]  /*3310*/  IMAD.MOV.U32 R15, RZ, RZ, R5 ;  /* 0x000000ffff0f7224 */ /* 0x000fce00078e0005 */
.L_x_48:
[----:B------:R-:W-:Y:S05]  /*3320*/  BSYNC.RECONVERGENT B2 ;  /* 0x0000000000027941 */ /* 0x000fea0003800200 */
.L_x_47:
        /* <DEDUP_REMOVED lines=14> */
[----:B------:R-:W-:Y:S02]  /*3410*/  IMAD.MOV.U32 R30, RZ, RZ, R8 ;  /* 0x000000ffff1e7224 */ /* 0x000fe400078e0008 */
[----:B------:R-:W-:-:S07]  /*3420*/  IMAD.MOV.U32 R31, RZ, RZ, R9 ;  /* 0x000000ffff1f7224 */ /* 0x000fce00078e0009 */
.L_x_50:
[----:B------:R-:W-:Y:S05]  /*3430*/  BSYNC.RECONVERGENT B0 ;  /* 0x0000000000007941 */ /* 0x000fea0003800200 */
.L_x_49:
[----:B------:R-:W-:Y:S01]  /*3440*/  DSETP.MAX.AND P0, P2, R38, 2.2204460492503130808e-16, PT ;  /* 0x3cb000002600742a */ /* 0x000fe20003a0f000 */
[----:B------:R-:W-:Y:S01]  /*3450*/  IMAD.MOV.U32 R4, RZ, RZ, R39 ;  /* 0x000000ffff047224 */ /* 0x000fe200078e0027 */
[----:B------:R-:W-:Y:S01]  /*3460*/  BSSY.RECONVERGENT B2, `(.L_x_51) ;  /* 0x0000019000027945 */ /* 0x000fe20003800200 */
[----:B------:R-:W-:-:S03]  /*3470*/  IMAD.MOV.U32 R5, RZ, RZ, 0x80000 ;  /* 0x00080000ff057424 */ /* 0x000fc600078e00ff */
[----:B------:R-:W-:Y:S01]  /*3480*/  FSEL R11, R4, 0.021484375, P0 ;  /* 0x3cb00000040b7808 */ /* 0x000fe20000000000 */
[----:B------:R-:W-:Y:S01]  /*3490*/  IMAD.MOV.U32 R4, RZ, RZ, 0x1 ;  /* 0x00000001ff047424 */ /* 0x000fe200078e00ff */
[----:B------:R-:W-:-:S06]  /*34a0*/  SEL R10, R38, RZ, P0 ;  /* 0x000000ff260a7207 */ /* 0x000fcc0000000000 */
[----:B------:R-:W-:-:S04]  /*34b0*/  @P2 LOP3.LUT R11, R5, 0x3cb00000, RZ, 0xfc, !PT ;  /* 0x3cb00000050b2812 */ /* 0x000fc800078efcff */
        /* <DEDUP_REMOVED lines=12> */
[----:B------:R-:W-:Y:S01]  /*3580*/  MOV R6, R10 ;  /* 0x0000000a00067202 */ /* 0x000fe20000000f00 */
[----:B------:R-:W-:Y:S01]  /*3590*/  IMAD.MOV.U32 R5, RZ, RZ, R11 ;  /* 0x000000ffff057224 */ /* 0x000fe200078e000b */
[----:B------:R-:W-:Y:S01]  /*35a0*/  MOV R4, 0x35e0 ;  /* 0x000035e000047802 */ /* 0x000fe20000000f00 */
[----:B------:R-:W-:Y:S02]  /*35b0*/  IMAD.MOV.U32 R8, RZ, RZ, RZ ;  /* 0x000000ffff087224 */ /* 0x000fe400078e00ff */
[----:B------:R-:W-:-:S07]  /*35c0*/  IMAD.MOV.U32 R7, RZ, RZ, 0x40100000 ;  /* 0x40100000ff077424 */ /* 0x000fce00078e00ff */
[----:B------:R-:W-:Y:S05]  /*35d0*/  CALL.REL.NOINC `($__internal_1_$__cuda_sm20_div_rn_f64_full) ;  /* 0x0000000c00a87944 */ /* 0x000fea0003c00000 */
[----:B------:R-:W-:-:S07]  /*35e0*/  IMAD.MOV.U32 R4, RZ, RZ, R6 ;  /* 0x000000ffff047224 */ /* 0x000fce00078e0006 */
.L_x_52:
[----:B------:R-:W-:Y:S05]  /*35f0*/  BSYNC.RECONVERGENT B2 ;  /* 0x0000000000027941 */ /* 0x000fea0003800200 */
.L_x_51:
[----:B------:R-:W-:-:S08]  /*3600*/  DMUL R30, R28, -R30 ;  /* 0x8000001e1c1e7228 */ /* 0x000fd00000000000 */
[----:B------:R-:W-:-:S08]  /*3610*/  DFMA R30, R26, R14, R30 ;  /* 0x0000000e1a1e722b */ /* 0x000fd0000000001e */
[----:B------:R-:W-:-:S11]  /*3620*/  DMUL R8, R30, R4 ;  /* 0x000000041e087228 */ /* 0x000fd60000000000 */
.L_x_42:
[----:B------:R-:W-:Y:S05]  /*3630*/  BSYNC.RECONVERGENT B1 ;  /* 0x0000000000017941 */ /* 0x000fea0003800200 */
.L_x_41:
[----:B------:R-:W2:Y:S01]  /*3640*/  LDG.E.64 R4, desc[UR6][R24.64+0x8] ;  /* 0x0000080618047981 */ /* 0x000ea2000c1e1b00 */
[----:B------:R-:W-:Y:S01]  /*3650*/  UIADD3 UR5, UPT, UPT, UR5, 0x2, URZ ;  /* 0x0000000205057890 */ /* 0x000fe2000fffe0ff */
[----:B------:R-:W-:Y:S01]  /*3660*/  VIADD R3, R3, 0x2 ;  /* 0x0000000203037836 */ /* 0x000fe20000000000 */
[----:B------:R-:W-:Y:S02]  /*3670*/  UIADD3 UR4, UPT, UPT, UR4, 0x2, URZ ;  /* 0x0000000204047890 */ /* 0x000fe4000fffe0ff */
[----:B------:R-:W-:Y:S01]  /*3680*/  UISETP.NE.AND UP0, UPT, UR5, URZ, UPT ;  /* 0x000000ff0500728c */ /* 0x000fe2000bf05270 */
[----:B--2---:R-:W-:-:S07]  /*3690*/  DFMA R4, R22, R8, R4 ;  /* 0x000000081604722b */ /* 0x004fce0000000004 */
[----:B------:R0:W-:Y:S01]  /*36a0*/  STG.E.64 desc[UR6][R24.64+0x8], R4 ;  /* 0x0000080418007986 */ /* 0x0001e2000c101b06 */
[----:B------:R-:W-:Y:S05]  /*36b0*/  BRA.U UP0, `(.L_x_53) ;  /* 0xffffffe900c87547 */ /* 0x000fea000b83ffff */
[----:B------:R-:W1:Y:S02]  /*36c0*/  LDCU UR4, c[0x0][0x388] ;  /* 0x00007100ff0477ac */ /* 0x000e640008000800 */
[----:B-1----:R-:W-:-:S12]  /*36d0*/  ULOP3.LUT UR4, UR4, 0x7ffffffe, URZ, 0xc0, !UPT ;  /* 0x7ffffffe04047892 */ /* 0x002fd8000f8ec0ff */
.L_x_28:
[----:B------:R-:W1:Y:S02]  /*36e0*/  LDCU UR5, c[0x0][0x388] ;  /* 0x00007100ff0577ac */ /* 0x000e640008000800 */
[----:B-1----:R-:W-:-:S04]  /*36f0*/  ULOP3.LUT UR5, UR5, 0x1, URZ, 0xc0, !UPT ;  /* 0x0000000105057892 */ /* 0x002fc8000f8ec0ff */
[----:B------:R-:W-:-:S09]  /*3700*/  UISETP.NE.U32.AND UP0, UPT, UR5, 0x1, UPT ;  /* 0x000000010500788c */ /* 0x000fd2000bf05070 */
[----:B------:R-:W-:Y:S05]  /*3710*/  BRA.U UP0, `(.L_x_16) ;  /* 0x0000000900b07547 */ /* 0x000fea000b800000 */
[----:B0-----:R-:W2:Y:S04]  /*3720*/  LDG.E.64 R24, desc[UR6][R20.64] ;  /* 0x0000000614187981 */ /* 0x001ea8000c1e1b00 */
[----:B------:R-:W3:Y:S04]  /*3730*/  LDG.E.64 R28, desc[UR6][R20.64+0x8] ;  /* 0x00000806141c7981 */ /* 0x000ee8000c1e1b00 */
[----:B------:R-:W3:Y:S04]  /*3740*/  LDG.E.64 R32, desc[UR6][R18.64+0x8] ;  /* 0x0000080612207981 */ /* 0x000ee8000c1e1b00 */
[----:B------:R-:W2:Y:S01]  /*3750*/  LDG.E.64 R34, desc[UR6][R18.64] ;  /* 0x0000000612227981 */ /* 0x000ea2000c1e1b00 */
[----:B------:R-:W-:Y:S01]  /*3760*/  UMOV UR8, 0x88e368f1 ;  /* 0x88e368f100087882 */ /* 0x000fe20000000000 */
[----:B------:R-:W-:Y:S01]  /*3770*/  UMOV UR9, 0x3ee4f8b5 ;  /* 0x3ee4f8b500097882 */ /* 0x000fe20000000000 */
[----:B------:R-:W-:Y:S01]  /*3780*/  BSSY.RECONVERGENT B1, `(.L_x_54) ;  /* 0x000009f000017945 */ /* 0x000fe20003800200 */
[----:B------:R-:W-:Y:S01]  /*3790*/  CS2R R6, SRZ ;  /* 0x0000000000067805 */ /* 0x000fe2000001ff00 */
[----:B---3--:R-:W-:-:S02]  /*37a0*/  DADD R4, R32, -R28 ;  /* 0x0000000020047229 */ /* 0x008fc4000000081c */
[----:B--2---:R-:W-:-:S06]  /*37b0*/  DADD R14, R34, -R24 ;  /* 0x00000000220e7229 */ /* 0x004fcc0000000818 */
        /* <DEDUP_REMOVED lines=14> */
[----:B------:R-:W-:Y:S02]  /*38a0*/  FSEL R30, R6, 1.5231795214734853228e-34, !P0 ;  /* 0x074a771d061e7808 */ /* 0x000fe40004000000 */
[----:B------:R-:W-:Y:S02]  /*38b0*/  FSEL R31, R7, 1.8749974966049194336, !P0 ;  /* 0x3fefffeb071f7808 */ /* 0x000fe40004000000 */
[----:B------:R-:W-:Y:S02]  /*38c0*/  FSEL R20, R8, 1.5231795214734853228e-34, !P2 ;  /* 0x074a771d08147808 */ /* 0x000fe40005000000 */
[----:B------:R-:W-:Y:S02]  /*38d0*/  FSEL R21, R9, 1.8749974966049194336, !P2 ;  /* 0x3fefffeb09157808 */ /* 0x000fe40005000000 */
[----:B------:R-:W-:Y:S01]  /*38e0*/  DADD R30, -R30, 1 ;  /* 0x3ff000001e1e7429 */ /* 0x000fe20000000100 */
[----:B------:R-:W-:-:S03]  /*38f0*/  MOV R6, 0x1 ;  /* 0x0000000100067802 */ /* 0x000fc60000000f00 */
        /* <DEDUP_REMOVED lines=20> */
[----:B------:R-:W-:-:S07]  /*3a40*/  IMAD.MOV.U32 R7, RZ, RZ, R5 ;  /* 0x000000ffff077224 */ /* 0x000fce00078e0005 */
.L_x_57:
[----:B------:R-:W-:Y:S05]  /*3a50*/  BSYNC.RECONVERGENT B2 ;  /* 0x0000000000027941 */ /* 0x000fea0003800200 */
.L_x_56:
[----:B------:R-:W-:Y:S01]  /*3a60*/  DFMA R14, R14, R6, 1 ;  /* 0x3ff000000e0e742b */ /* 0x000fe20000000006 */
[----:B------:R-:W-:Y:S01]  /*3a70*/  IMAD.MOV.U32 R8, RZ, RZ, 0x0 ;  /* 0x00000000ff087424 */ /* 0x000fe200078e00ff */
[----:B------:R-:W-:Y:S01]  /*3a80*/  BSSY.RECONVERGENT B0, `(.L_x_58) ;  /* 0x000001b000007945 */ /* 0x000fe20003800200 */
[----:B------:R-:W-:-:S05]  /*3a90*/  IMAD.MOV.U32 R9, RZ, RZ, 0x3fd80000 ;  /* 0x3fd80000ff097424 */ /* 0x000fca00078e00ff */
[----:B------:R-:W-:-:S06]  /*3aa0*/  DFMA R10, R14, R14, -1 ;  /* 0xbff000000e0a742b */ /* 0x000fcc000000000e */
[----:B------:R-:W0:Y:S04]  /*3ab0*/  MUFU.RSQ64H R5, R11 ;  /* 0x0000000b00057308 */ /* 0x000e280000001c00 */
[----:B------:R-:W-:-:S04]  /*3ac0*/  IADD3 R4, PT, PT, R11, -0x3500000, RZ ;  /* 0xfcb000000b047810 */ /* 0x000fc80007ffe0ff */
[----:B------:R-:W-:Y:S02]  /*3ad0*/  ISETP.GE.U32.AND P0, PT, R4, 0x7ca00000, PT ;  /* 0x7ca000000400780c */ /* 0x000fe40003f06070 */
        /* <DEDUP_REMOVED lines=21> */
.L_x_59:
[----:B------:R-:W-:Y:S05]  /*3c30*/  BSYNC.RECONVERGENT B0 ;  /* 0x0000000000007941 */ /* 0x000fea0003800200 */
.L_x_58:
[----:B------:R-:W-:Y:S01]  /*3c40*/  DMUL R6, R26, R6 ;  /* 0x000000061a067228 */ /* 0x000fe20000000000 */
[----:B------:R-:W-:Y:S01]  /*3c50*/  IMAD.MOV.U32 R4, RZ, RZ, 0x80000 ;  /* 0x00080000ff047424 */ /* 0x000fe200078e00ff */
[----:B------:R-:W-:Y:S06]  /*3c60*/  BSSY.RECONVERGENT B2, `(.L_x_60) ;  /* 0x000001b000027945 */ /* 0x000fec0003800200 */
[----:B------:R-:W-:Y:S02]  /*3c70*/  DSETP.MAX.AND P0, P2, R6, 2.2204460492503130808e-16, PT ;  /* 0x3cb000000600742a */ /* 0x000fe40003a0f000 */
[----:B------:R-:W-:-:S04]  /*3c80*/  IMAD.MOV.U32 R3, RZ, RZ, R7 ;  /* 0x000000ffff037224 */ /* 0x000fc800078e0007 */
[----:B------:R-:W-:Y:S02]  /*3c90*/  SEL R8, R6, RZ, P0 ;  /* 0x000000ff06087207 */ /* 0x000fe40000000000 */
[----:B------:R-:W-:-:S06]  /*3ca0*/  FSEL R9, R3, 0.021484375, P0 ;  /* 0x3cb0000003097808 */ /* 0x000fcc0000000000 */
        /* <DEDUP_REMOVED lines=15> */
[----:B------:R-:W-:Y:S01]  /*3da0*/  MOV R8, RZ ;  /* 0x000000ff00087202 */ /* 0x000fe20000000f00 */
[----:B------:R-:W-:Y:S01]  /*3db0*/  IMAD.MOV.U32 R5, RZ, RZ, R9 ;  /* 0x000000ffff057224 */ /* 0x000fe200078e0009 */
[----:B------:R-:W-:Y:S01]  /*3dc0*/  MOV R4, 0x3df0 ;  /* 0x00003df000047802 */ /* 0x000fe20000000f00 */
[----:B------:R-:W-:-:S07]  /*3dd0*/  IMAD.MOV.U32 R7, RZ, RZ, 0x40100000 ;  /* 0x40100000ff077424 */ /* 0x000fce00078e00ff */
[----:B------:R-:W-:Y:S05]  /*3de0*/  CALL.REL.NOINC `($__internal_1_$__cuda_sm20_div_rn_f64_full) ;  /* 0x0000000400a47944 */ /* 0x000fea0003c00000 */
[----:B------:R-:W-:Y:S02]  /*3df0*/  IMAD.MOV.U32 R14, RZ, RZ, R6 ;  /* 0x000000ffff0e7224 */ /* 0x000fe400078e0006 */
[----:B------:R-:W-:-:S07]  /*3e00*/  IMAD.MOV.U32 R15, RZ, RZ, R5 ;  /* 0x000000ffff0f7224 */ /* 0x000fce00078e0005 */
.L_x_61:
[----:B------:R-:W-:Y:S05]  /*3e10*/  BSYNC.RECONVERGENT B2 ;  /* 0x0000000000027941 */ /* 0x000fea0003800200 */
.L_x_60:
        /* <DEDUP_REMOVED lines=28> */
.L_x_63:
[----:B------:R-:W-:Y:S05]  /*3fe0*/  BSYNC.RECONVERGENT B2 ;  /* 0x0000000000027941 */ /* 0x000fea0003800200 */
.L_x_62:
        /* <DEDUP_REMOVED lines=12> */
[----:B------:R-:W-:Y:S02]  /*40b0*/  MOV R37, R31 ;  /* 0x0000001f00257202 */ /* 0x000fe40000000f00 */
[----:B------:R-:W-:Y:S01]  /*40c0*/  MOV R4, 0x40f0 ;  /* 0x000040f000047802 */ /* 0x000fe20000000f00 */
[----:B------:R-:W-:-:S07]  /*40d0*/  VIADD R6, R6, 0xfff00000 ;  /* 0xfff0000006067836 */ /* 0x000fce0000000000 */
[----:B------:R-:W-:Y:S05]  /*40e0*/  CALL.REL.NOINC `($__internal_0_$__cuda_sm20_dblrcp_rn_slowpath_v3) ;  /* 0x00000000004c7944 */ /* 0x000fea0003c00000 */
.L_x_65:
[----:B------:R-:W-:Y:S05]  /*40f0*/  BSYNC.RECONVERGENT B0 ;  /* 0x0000000000007941 */ /* 0x000fea0003800200 */
.L_x_64:
[----:B------:R-:W-:-:S13]  /*4100*/  ISETP.NE.AND P0, PT, RZ, UR4, PT ;  /* 0x00000004ff007c0c */ /* 0x000fda000bf05270 */
[-C--:B------:R-:W-:Y:S02]  /*4110*/  @P0 DMUL R28, R28, R8.reuse ;  /* 0x000000081c1c0228 */ /* 0x080fe40000000000 */
[----:B------:R-:W-:-:S06]  /*4120*/  @!P0 DMUL R8, R24, R8 ;  /* 0x0000000818088228 */ /* 0x000fcc0000000000 */
[-C--:B------:R-:W-:Y:S02]  /*4130*/  @P0 DFMA R28, R32, R12.reuse, -R28 ;  /* 0x0000000c201c022b */ /* 0x080fe4000000081c */
[----:B------:R-:W-:-:S06]  /*4140*/  @!P0 DFMA R8, R34, R12, -R8 ;  /* 0x0000000c2208822b */ /* 0x000fcc0000000808 */
[-C--:B------:R-:W-:Y:S02]  /*4150*/  @P0 DMUL R6, R28, R14.reuse ;  /* 0x0000000e1c060228 */ /* 0x080fe40000000000 */
[----:B------:R-:W-:-:S11]  /*4160*/  @!P0 DMUL R6, R8, R14 ;  /* 0x0000000e08068228 */ /* 0x000fd60000000000 */
.L_x_55:
[----:B------:R-:W-:Y:S05]  /*4170*/  BSYNC.RECONVERGENT B1 ;  /* 0x0000000000017941 */ /* 0x000fea0003800200 */
.L_x_54:
[----:B------:R-:W0:Y:S01]  /*4180*/  LDC.64 R4, c[0x0][0x3a0] ;  /* 0x0000e800ff047b82 */ /* 0x000e220000000a00 */
[----:B------:R-:W-:-:S04]  /*4190*/  VIADD R3, R0, UR4 ;  /* 0x0000000400037c36 */ /* 0x000fc80008000000 */
[----:B0-----:R-:W-:-:S05]  /*41a0*/  IMAD.WIDE R4, R3, 0x8, R4 ;  /* 0x0000000803047825 */ /* 0x001fca00078e0204 */
[----:B------:R-:W2:Y:S02]  /*41b0*/  LDG.E.64 R8, desc[UR6][R4.64] ;  /* 0x0000000604087981 */ /* 0x000ea4000c1e1b00 */
[----:B--2---:R-:W-:-:S07]  /*41c0*/  DFMA R6, R22, R6, R8 ;  /* 0x000000061606722b */ /* 0x004fce0000000008 */
[----:B------:R1:W-:Y:S04]  /*41d0*/  STG.E.64 desc[UR6][R4.64], R6 ;  /* 0x0000000604007986 */ /* 0x0003e8000c101b06 */
.L_x_16:
[----:B------:R-:W-:Y:S05]  /*41e0*/  @P1 BRA `(.L_x_66) ;  /* 0xffffffcc00e01947 */ /* 0x000fea000383ffff */
.L_x_0:
[----:B------:R-:W3:Y:S02]  /*41f0*/  LDC.64 R2, c[0x0][0x3b8] ;  /* 0x0000ee00ff027b82 */ /* 0x000ee40000000a00 */
[----:B---3--:R-:W-:Y:S01]  /*4200*/  REDG.E.ADD.F64.RN.STRONG.GPU desc[UR6][R2.64], R16 ;  /* 0x00000010020079a6 */ /* 0x008fe2000c12ff06 */
[----:B------:R-:W-:Y:S05]  /*4210*/  EXIT ;  /* 0x000000000000794d */ /* 0x000fea0003800000 */
        .weak           $__internal_0_$__cuda_sm20_dblrcp_rn_slowpath_v3
        .type           $__internal_0_$__cuda_sm20_dblrcp_rn_slowpath_v3,@function
        .size           $__internal_0_$__cuda_sm20_dblrcp_rn_slowpath_v3,($__internal_1_$__cuda_sm20_div_rn_f64_full - $__internal_0_$__cuda_sm20_dblrcp_rn_slowpath_v3)
$__internal_0_$__cuda_sm20_dblrcp_rn_slowpath_v3:
[----:B------:R-:W-:Y:S01]  /*4220*/  DSETP.GTU.AND P0, PT, |R36|, +INF , PT ;  /* 0x7ff000002400742a */ /* 0x000fe20003f0c200 */
[----:B------:R-:W-:-:S13]  /*4230*/  BSSY.RECONVERGENT B2, `(.L_x_67) ;  /* 0x0000022000027945 */ /* 0x000fda0003800200 */
[----:B------:R-:W-:Y:S05]  /*4240*/  @P0 BRA `(.L_x_68) ;  /* 0x0000000000780947 */ /* 0x000fea0003800000 */
[----:B------:R-:W-:-:S05]  /*4250*/  LOP3.LUT R5, R37, 0x7fffffff, RZ, 0xc0, !PT ;  /* 0x7fffffff25057812 */ /* 0x000fca00078ec0ff */
[----:B------:R-:W-:-:S05]  /*4260*/  VIADD R7, R5, 0xffffffff ;  /* 0xffffffff05077836 */ /* 0x000fca0000000000 */
[----:B------:R-:W-:-:S13]  /*4270*/  ISETP.GE.U32.AND P0, PT, R7, 0x7fefffff, PT ;  /* 0x7fefffff0700780c */ /* 0x000fda0003f06070 */
[----:B------:R-:W-:Y:S01]  /*4280*/  @P0 LOP3.LUT R9, R37, 0x7ff00000, RZ, 0x3c, !PT ;  /* 0x7ff0000025090812 */ /* 0x000fe200078e3cff */
[----:B------:R-:W-:Y:S01]  /*4290*/  @P0 IMAD.MOV.U32 R8, RZ, RZ, RZ ;  /* 0x000000ffff080224 */ /* 0x000fe200078e00ff */
[----:B------:R-:W-:Y:S06]  /*42a0*/  @P0 BRA `(.L_x_69) ;  /* 0x0000000000680947 */ /* 0x000fec0003800000 */
[----:B------:R-:W-:-:S13]  /*42b0*/  ISETP.GE.U32.AND P0, PT, R5, 0x1000001, PT ;  /* 0x010000010500780c */ /* 0x000fda0003f06070 */
[----:B------:R-:W-:Y:S05]  /*42c0*/  @!P0 BRA `(.L_x_70) ;  /* 0x0000000000348947 */ /* 0x000fea0003800000 */
[----:B------:R-:W-:Y:S01]  /*42d0*/  VIADD R9, R37, 0xc0200000 ;  /* 0xc020000025097836 */ /* 0x000fe20000000000 */
[----:B------:R-:W-:-:S03]  /*42e0*/  MOV R8, R36 ;  /* 0x0000002400087202 */ /* 0x000fc60000000f00 */
[----:B------:R-:W0:Y:S03]  /*42f0*/  MUFU.RCP64H R7, R9 ;  /* 0x0000000900077308 */ /* 0x000e260000001800 */
[----:B0-----:R-:W-:-:S08]  /*4300*/  DFMA R10, -R8, R6, 1 ;  /* 0x3ff00000080a742b */ /* 0x001fd00000000106 */
[----:B------:R-:W-:-:S08]  /*4310*/  DFMA R10, R10, R10, R10 ;  /* 0x0000000a0a0a722b */ /* 0x000fd0000000000a */
[----:B------:R-:W-:-:S08]  /*4320*/  DFMA R10, R6, R10, R6 ;  /* 0x0000000a060a722b */ /* 0x000fd00000000006 */
[----:B------:R-:W-:-:S08]  /*4330*/  DFMA R6, -R8, R10, 1 ;  /* 0x3ff000000806742b */ /* 0x000fd0000000010a */
[----:B------:R-:W-:-:S08]  /*4340*/  DFMA R6, R10, R6, R10 ;  /* 0x000000060a06722b */ /* 0x000fd0000000000a */
[----:B------:R-:W-:-:S08]  /*4350*/  DMUL R6, R6, 2.2250738585072013831e-308 ;  /* 0x0010000006067828 */ /* 0x000fd00000000000 */
[----:B------:R-:W-:-:S08]  /*4360*/  DFMA R10, -R36, R6, 1 ;  /* 0x3ff00000240a742b */ /* 0x000fd00000000106 */
[----:B------:R-:W-:-:S08]  /*4370*/  DFMA R10, R10, R10, R10 ;  /* 0x0000000a0a0a722b */ /* 0x000fd0000000000a */
[----:B------:R-:W-:Y:S01]  /*4380*/  DFMA R8, R6, R10, R6 ;  /* 0x0000000a0608722b */ /* 0x000fe20000000006 */
[----:B------:R-:W-:Y:S10]  /*4390*/  BRA `(.L_x_69) ;  /* 0x00000000002c7947 */ /* 0x000ff40003800000 */
.L_x_70:
[----:B------:R-:W-:-:S06]  /*43a0*/  DMUL R36, R36, 8.11296384146066816958e+31 ;  /* 0x4690000024247828 */ /* 0x000fcc0000000000 */
[----:B------:R-:W0:Y:S02]  /*43b0*/  MUFU.RCP64H R7, R37 ;  /* 0x0000002500077308 */ /* 0x000e240000001800 */
[----:B0-----:R-:W-:-:S08]  /*43c0*/  DFMA R8, -R36, R6, 1 ;  /* 0x3ff000002408742b */ /* 0x001fd00000000106 */
[----:B------:R-:W-:-:S08]  /*43d0*/  DFMA R8, R8, R8, R8 ;  /* 0x000000080808722b */ /* 0x000fd00000000008 */
[----:B------:R-:W-:-:S08]  /*43e0*/  DFMA R8, R6, R8, R6 ;  /* 0x000000080608722b */ /* 0x000fd00000000006 */
[----:B------:R-:W-:-:S08]  /*43f0*/  DFMA R6, -R36, R8, 1 ;  /* 0x3ff000002406742b */ /* 0x000fd00000000108 */
[----:B------:R-:W-:-:S08]  /*4400*/  DFMA R6, R8, R6, R8 ;  /* 0x000000060806722b */ /* 0x000fd00000000008 */
[----:B------:R-:W-:Y:S01]  /*4410*/  DMUL R8, R6, 8.11296384146066816958e+31 ;  /* 0x4690000006087828 */ /* 0x000fe20000000000 */
[----:B------:R-:W-:Y:S10]  /*4420*/  BRA `(.L_x_69) ;  /* 0x0000000000087947 */ /* 0x000ff40003800000 */
.L_x_68:
[----:B------:R-:W-:Y:S01]  /*4430*/  LOP3.LUT R9, R37, 0x80000, RZ, 0xfc, !PT ;  /* 0x0008000025097812 */ /* 0x000fe200078efcff */
[----:B------:R-:W-:-:S07]  /*4440*/  IMAD.MOV.U32 R8, RZ, RZ, R36 ;  /* 0x000000ffff087224 */ /* 0x000fce00078e0024 */
.L_x_69:
[----:B------:R-:W-:Y:S05]  /*4450*/  BSYNC.RECONVERGENT B2 ;  /* 0x0000000000027941 */ /* 0x000fea0003800200 */
.L_x_67:
[----:B------:R-:W-:-:S04]  /*4460*/  IMAD.MOV.U32 R5, RZ, RZ, 0x0 ;  /* 0x00000000ff057424 */ /* 0x000fc800078e00ff */
[----:B------:R-:W-:Y:S05]  /*4470*/  RET.REL.NODEC R4 `(_Z3addiiiiiPdS_PiS_S_) ;  /* 0xffffffb804e07950 */ /* 0x000fea0003c3ffff */
        .weak           $__internal_1_$__cuda_sm20_div_rn_f64_full
        .type           $__internal_1_$__cuda_sm20_div_rn_f64_full,@function
        .size           $__internal_1_$__cuda_sm20_div_rn_f64_full,($__internal_2_$__cuda_sm20_dsqrt_rn_f64_mediumpath_v1 - $__internal_1_$__cuda_sm20_div_rn_f64_full)
$__internal_1_$__cuda_sm20_div_rn_f64_full:
[C---:B------:R-:W-:Y:S01]  /*4480*/  FSETP.GEU.AND P0, PT, |R5|.reuse, 1.469367938527859385e-39, PT ;  /* 0x001000000500780b */ /* 0x040fe20003f0e200 */
[--C-:B------:R-:W-:Y:S01]  /*4490*/  IMAD.MOV.U32 R10, RZ, RZ, R6.reuse ;  /* 0x000000ffff0a7224 */ /* 0x100fe200078e0006 */
[----:B------:R-:W-:Y:S01]  /*44a0*/  LOP3.LUT R9, R5, 0x800fffff, RZ, 0xc0, !PT ;  /* 0x800fffff05097812 */ /* 0x000fe200078ec0ff */
[----:B------:R-:W-:Y:S01]  /*44b0*/  IMAD.MOV.U32 R11, RZ, RZ, R5 ;  /* 0x000000ffff0b7224 */ /* 0x000fe200078e0005 */
[----:B------:R-:W-:Y:S01]  /*44c0*/  MOV R40, R8 ;  /* 0x0000000800287202 */ /* 0x000fe20000000f00 */
[----:B------:R-:W-:Y:S01]  /*44d0*/  IMAD.MOV.U32 R12, RZ, RZ, R6 ;  /* 0x000000ffff0c7224 */ /* 0x000fe200078e0006 */
[----:B------:R-:W-:Y:S01]  /*44e0*/  LOP3.LUT R13, R9, 0x3ff00000, RZ, 0xfc, !PT ;  /* 0x3ff00000090d7812 */ /* 0x000fe200078efcff */
[----:B------:R-:W-:Y:S01]  /*44f0*/  IMAD.MOV.U32 R41, RZ, RZ, R7 ;  /* 0x000000ffff297224 */ /* 0x000fe200078e0007 */
[----:B------:R-:W-:Y:S01]  /*4500*/  LOP3.LUT R7, R5, 0x7ff00000, RZ, 0xc0, !PT ;  /* 0x7ff0000005077812 */ /* 0x000fe200078ec0ff */
[----:B------:R-:W-:Y:S01]  /*4510*/  IMAD.MOV.U32 R42, RZ, RZ, 0x1 ;  /* 0x00000001ff2a7424 */ /* 0x000fe200078e00ff */
[----:B------:R-:W-:Y:S01]  /*4520*/  BSSY.RECONVERGENT B0, `(.L_x_71) ;  /* 0x0000056000007945 */ /* 0x000fe20003800200 */
[----:B------:R-:W-:Y:S01]  /*4530*/  IMAD.MOV.U32 R5, RZ, RZ, 0x1ca00000 ;  /* 0x1ca00000ff057424 */ /* 0x000fe200078e00ff */
[C---:B------:R-:W-:Y:S01]  /*4540*/  FSETP.GEU.AND P3, PT, |R41|.reuse, 1.469367938527859385e-39, PT ;  /* 0x001000002900780b */ /* 0x040fe20003f6e200 */
[----:B------:R-:W-:Y:S01]  /*4550*/  @!P0 DMUL R12, R10, 8.98846567431157953865e+307 ;  /* 0x7fe000000a0c8828 */ /* 0x000fe20000000000 */
[----:B------:R-:W-:-:S04]  /*4560*/  LOP3.LUT R6, R41, 0x7ff00000, RZ, 0xc0, !PT ;  /* 0x7ff0000029067812 */ /* 0x000fc800078ec0ff */
[----:B------:R-:W-:Y:S01]  /*4570*/  ISETP.GE.U32.AND P2, PT, R6, R7, PT ;  /* 0x000000070600720c */ /* 0x000fe20003f46070 */
[----:B------:R-:W0:Y:S03]  /*4580*/  MUFU.RCP64H R43, R13 ;  /* 0x0000000d002b7308 */ /* 0x000e260000001800 */
[----:B------:R-:W-:Y:S02]  /*4590*/  SEL R8, R5, 0x63400000, !P2 ;  /* 0x6340000005087807 */ /* 0x000fe40005000000 */
[----:B------:R-:W-:Y:S01]  /*45a0*/  @!P0 LOP3.LUT R7, R13, 0x7ff00000, RZ, 0xc0, !PT ;  /* 0x7ff000000d078812 */ /* 0x000fe200078ec0ff */
[----:B------:R-:W-:Y:S01]  /*45b0*/  @!P3 IMAD.MOV.U32 R44, RZ, RZ, RZ ;  /* 0x000000ffff2cb224 */ /* 0x000fe200078e00ff */
[----:B------:R-:W-:-:S04]  /*45c0*/  @!P3 LOP3.LUT R9, R11, 0x7ff00000, RZ, 0xc0, !PT ;  /* 0x7ff000000b09b812 */ /* 0x000fc800078ec0ff */
[----:B------:R-:W-:-:S04]  /*45d0*/  @!P3 ISETP.GE.U32.AND P4, PT, R6, R9, PT ;  /* 0x000000090600b20c */ /* 0x000fc80003f86070 */
[----:B------:R-:W-:Y:S01]  /*45e0*/  @!P3 SEL R9, R5, 0x63400000, !P4 ;  /* 0x634000000509b807 */ /* 0x000fe20006000000 */
[----:B0-----:R-:W-:-:S03]  /*45f0*/  DFMA R46, R42, -R12, 1 ;  /* 0x3ff000002a2e742b */ /* 0x001fc6000000080c */
[----:B------:R-:W-:-:S04]  /*4600*/  @!P3 LOP3.LUT R9, R9, 0x80000000, R41, 0xf8, !PT ;  /* 0x800000000909b812 */ /* 0x000fc800078ef829 */
[----:B------:R-:W-:Y:S01]  /*4610*/  @!P3 LOP3.LUT R45, R9, 0x100000, RZ, 0xfc, !PT ;  /* 0x00100000092db812 */ /* 0x000fe200078efcff */
[----:B------:R-:W-:-:S08]  /*4620*/  DFMA R46, R46, R46, R46 ;  /* 0x0000002e2e2e722b */ /* 0x000fd0000000002e */
[----:B------:R-:W-:Y:S01]  /*4630*/  DFMA R46, R42, R46, R42 ;  /* 0x0000002e2a2e722b */ /* 0x000fe2000000002a */
[----:B------:R-:W-:Y:S01]  /*4640*/  LOP3.LUT R43, R8, 0x800fffff, R41, 0xf8, !PT ;  /* 0x800fffff082b7812 */ /* 0x000fe200078ef829 */
[----:B------:R-:W-:-:S06]  /*4650*/  IMAD.MOV.U32 R42, RZ, RZ, R40 ;  /* 0x000000ffff2a7224 */ /* 0x000fcc00078e0028 */
[----:B------:R-:W-:Y:S02]  /*4660*/  DFMA R8, R46, -R12, 1 ;  /* 0x3ff000002e08742b */ /* 0x000fe4000000080c */
[----:B------:R-:W-:-:S06]  /*4670*/  @!P3 DFMA R42, R42, 2, -R44 ;  /* 0x400000002a2ab82b */ /* 0x000fcc000000082c */
[----:B------:R-:W-:Y:S01]  /*4680*/  DFMA R46, R46, R8, R46 ;  /* 0x000000082e2e722b */ /* 0x000fe2000000002e */
[----:B------:R-:W-:-:S03]  /*4690*/  MOV R8, R6 ;  /* 0x0000000600087202 */ /* 0x000fc60000000f00 */
[----:B------:R-:W-:-:S04]  /*46a0*/  @!P3 LOP3.LUT R8, R43, 0x7ff00000, RZ, 0xc0, !PT ;  /* 0x7ff000002b08b812 */ /* 0x000fc800078ec0ff */
[----:B------:R-:W-:Y:S01]  /*46b0*/  DMUL R44, R46, R42 ;  /* 0x0000002a2e2c7228 */ /* 0x000fe20000000000 */
[----:B------:R-:W-:-:S05]  /*46c0*/  VIADD R9, R8, 0xffffffff ;  /* 0xffffffff08097836 */ /* 0x000fca0000000000 */
[----:B------:R-:W-:Y:S01]  /*46d0*/  ISETP.GT.U32.AND P0, PT, R9, 0x7feffffe, PT ;  /* 0x7feffffe0900780c */ /* 0x000fe20003f04070 */
[----:B------:R-:W-:Y:S01]  /*46e0*/  VIADD R9, R7, 0xffffffff ;  /* 0xffffffff07097836 */ /* 0x000fe20000000000 */
[----:B------:R-:W-:-:S04]  /*46f0*/  DFMA R48, R44, -R12, R42 ;  /* 0x8000000c2c30722b */ /* 0x000fc8000000002a */
[----:B------:R-:W-:-:S04]  /*4700*/  ISETP.GT.U32.OR P0, PT, R9, 0x7feffffe, P0 ;  /* 0x7feffffe0900780c */ /* 0x000fc80000704470 */
[----:B------:R-:W-:-:S09]  /*4710*/  DFMA R44, R46, R48, R44 ;  /* 0x000000302e2c722b */ /* 0x000fd2000000002c */
[----:B------:R-:W-:Y:S05]  /*4720*/  @P0 BRA `(.L_x_72) ;  /* 0x0000000000740947 */ /* 0x000fea0003800000 */
[----:B------:R-:W-:-:S04]  /*4730*/  LOP3.LUT R7, R11, 0x7ff00000, RZ, 0xc0, !PT ;  /* 0x7ff000000b077812 */ /* 0x000fc800078ec0ff */
[CC--:B------:R-:W-:Y:S02]  /*4740*/  VIADDMNMX R8, R6.reuse, -R7.reuse, 0xb9600000, !PT ;  /* 0xb960000006087446 */ /* 0x0c0fe40007800907 */
[----:B------:R-:W-:Y:S01]  /*4750*/  ISETP.GE.U32.AND P0, PT, R6, R7, PT ;  /* 0x000000070600720c */ /* 0x000fe20003f06070 */
[----:B------:R-:W-:Y:S01]  /*4760*/  IMAD.MOV.U32 R6, RZ, RZ, RZ ;  /* 0x000000ffff067224 */ /* 0x000fe200078e00ff */
[----:B------:R-:W-:Y:S02]  /*4770*/  VIMNMX R8, PT, PT, R8, 0x46a00000, PT ;  /* 0x46a0000008087848 */ /* 0x000fe40003fe0100 */
[----:B------:R-:W-:-:S05]  /*4780*/  SEL R5, R5, 0x63400000, !P0 ;  /* 0x6340000005057807 */ /* 0x000fca0004000000 */
[----:B------:R-:W-:-:S04]  /*4790*/  IMAD.IADD R5, R8, 0x1, -R5 ;  /* 0x0000000108057824 */ /* 0x000fc800078e0a05 */
[----:B------:R-:W-:-:S06]  /*47a0*/  VIADD R7, R5, 0x7fe00000 ;  /* 0x7fe0000005077836 */ /* 0x000fcc0000000000 */
[----:B------:R-:W-:-:S10]  /*47b0*/  DMUL R46, R44, R6 ;  /* 0x000000062c2e7228 */ /* 0x000fd40000000000 */
[----:B------:R-:W-:-:S13]  /*47c0*/  FSETP.GTU.AND P0, PT, |R47|, 1.469367938527859385e-39, PT ;  /* 0x001000002f00780b */ /* 0x000fda0003f0c200 */
[----:B------:R-:W-:Y:S05]  /*47d0*/  @P0 BRA `(.L_x_73) ;  /* 0x0000000000a80947 */ /* 0x000fea0003800000 */
[----:B------:R-:W-:Y:S01]  /*47e0*/  DFMA R12, R44, -R12, R42 ;  /* 0x8000000c2c0c722b */ /* 0x000fe2000000002a */
[----:B------:R-:W-:-:S09]  /*47f0*/  MOV R8, RZ ;  /* 0x000000ff00087202 */ /* 0x000fd20000000f00 */
[C---:B------:R-:W-:Y:S02]  /*4800*/  FSETP.NEU.AND P0, PT, R13.reuse, RZ, PT ;  /* 0x000000ff0d00720b */ /* 0x040fe40003f0d000 */
[----:B------:R-:W-:-:S04]  /*4810*/  LOP3.LUT R6, R13, 0x80000000, R11, 0x48, !PT ;  /* 0x800000000d067812 */ /* 0x000fc800078e480b */
[----:B------:R-:W-:-:S07]  /*4820*/  LOP3.LUT R9, R6, R7, RZ, 0xfc, !PT ;  /* 0x0000000706097212 */ /* 0x000fce00078efcff */
[----:B------:R-:W-:Y:S05]  /*4830*/  @!P0 BRA `(.L_x_73) ;  /* 0x0000000000908947 */ /* 0x000fea0003800000 */
[----:B------:R-:W-:Y:S01]  /*4840*/  IMAD.MOV R11, RZ, RZ, -R5 ;  /* 0x000000ffff0b7224 */ /* 0x000fe200078e0a05 */
[----:B------:R-:W-:Y:S01]  /*4850*/  DMUL.RP R8, R44, R8 ;  /* 0x000000082c087228 */ /* 0x000fe20000008000 */
[----:B------:R-:W-:Y:S01]  /*4860*/  IMAD.MOV.U32 R10, RZ, RZ, RZ ;  /* 0x000000ffff0a7224 */ /* 0x000fe200078e00ff */
[----:B------:R-:W-:-:S05]  /*4870*/  IADD3 R5, PT, PT, -R5, -0x43300000, RZ ;  /* 0xbcd0000005057810 */ /* 0x000fca0007ffe1ff */
[----:B------:R-:W-:-:S03]  /*4880*/  DFMA R10, R46, -R10, R44 ;  /* 0x8000000a2e0a722b */ /* 0x000fc6000000002c */
[----:B------:R-:W-:-:S07]  /*4890*/  LOP3.LUT R6, R9, R6, RZ, 0x3c, !PT ;  /* 0x0000000609067212 */ /* 0x000fce00078e3cff */
[----:B------:R-:W-:-:S04]  /*48a0*/  FSETP.NEU.AND P0, PT, |R11|, R5, PT ;  /* 0x000000050b00720b */ /* 0x000fc80003f0d200 */
[----:B------:R-:W-:Y:S02]  /*48b0*/  FSEL R8, R8, R46, !P0 ;  /* 0x0000002e08087208 */ /* 0x000fe40004000000 */
[----:B------:R-:W-:-:S03]  /*48c0*/  FSEL R9, R6, R47, !P0 ;  /* 0x0000002f06097208 */ /* 0x000fc60004000000 */
[----:B------:R-:W-:Y:S02]  /*48d0*/  IMAD.MOV.U32 R46, RZ, RZ, R8 ;  /* 0x000000ffff2e7224 */ /* 0x000fe400078e0008 */
[----:B------:R-:W-:Y:S01]  /*48e0*/  IMAD.MOV.U32 R47, RZ, RZ, R9 ;  /* 0x000000ffff2f7224 */ /* 0x000fe200078e0009 */
[----:B------:R-:W-:Y:S06]  /*48f0*/  BRA `(.L_x_73) ;  /* 0x0000000000607947 */ /* 0x000fec0003800000 */
.L_x_72:
[----:B------:R-:W-:-:S14]  /*4900*/  DSETP.NAN.AND P0, PT, R40, R40, PT ;  /* 0x000000282800722a */ /* 0x000fdc0003f08000 */
[----:B------:R-:W-:Y:S05]  /*4910*/  @P0 BRA `(.L_x_74) ;  /* 0x00000000004c0947 */ /* 0x000fea0003800000 */
[----:B------:R-:W-:-:S14]  /*4920*/  DSETP.NAN.AND P0, PT, R10, R10, PT ;  /* 0x0000000a0a00722a */ /* 0x000fdc0003f08000 */
[----:B------:R-:W-:Y:S05]  /*4930*/  @P0 BRA `(.L_x_75) ;  /* 0x0000000000340947 */ /* 0x000fea0003800000 */
[----:B------:R-:W-:Y:S01]  /*4940*/  ISETP.NE.AND P0, PT, R8, R7, PT ;  /* 0x000000070800720c */ /* 0x000fe20003f05270 */
[----:B------:R-:W-:Y:S01]  /*4950*/  IMAD.MOV.U32 R46, RZ, RZ, 0x0 ;  /* 0x00000000ff2e7424 */ /* 0x000fe200078e00ff */
[----:B------:R-:W-:-:S11]  /*4960*/  MOV R47, 0xfff80000 ;  /* 0xfff80000002f7802 */ /* 0x000fd60000000f00 */
[----:B------:R-:W-:Y:S05]  /*4970*/  @!P0 BRA `(.L_x_73) ;  /* 0x0000000000408947 */ /* 0x000fea0003800000 */
[----:B------:R-:W-:Y:S02]  /*4980*/  ISETP.NE.AND P0, PT, R8, 0x7ff00000, PT ;  /* 0x7ff000000800780c */ /* 0x000fe40003f05270 */
[----:B------:R-:W-:Y:S02]  /*4990*/  LOP3.LUT R5, R41, 0x80000000, R11, 0x48, !PT ;  /* 0x8000000029057812 */ /* 0x000fe400078e480b */
[----:B------:R-:W-:-:S13]  /*49a0*/  ISETP.EQ.OR P0, PT, R7, RZ, !P0 ;  /* 0x000000ff0700720c */ /* 0x000fda0004702670 */
[----:B------:R-:W-:Y:S01]  /*49b0*/  @P0 LOP3.LUT R6, R5, 0x7ff00000, RZ, 0xfc, !PT ;  /* 0x7ff0000005060812 */ /* 0x000fe200078efcff */
[----:B------:R-:W-:Y:S02]  /*49c0*/  @!P0 IMAD.MOV.U32 R46, RZ, RZ, RZ ;  /* 0x000000ffff2e8224 */ /* 0x000fe400078e00ff */
[----:B------:R-:W-:Y:S02]  /*49d0*/  @!P0 IMAD.MOV.U32 R47, RZ, RZ, R5 ;  /* 0x000000ffff2f8224 */ /* 0x000fe400078e0005 */
[----:B------:R-:W-:Y:S02]  /*49e0*/  @P0 IMAD.MOV.U32 R46, RZ, RZ, RZ ;  /* 0x000000ffff2e0224 */ /* 0x000fe400078e00ff */
[----:B------:R-:W-:Y:S01]  /*49f0*/  @P0 IMAD.MOV.U32 R47, RZ, RZ, R6 ;  /* 0x000000ffff2f0224 */ /* 0x000fe200078e0006 */
[----:B------:R-:W-:Y:S06]  /*4a00*/  BRA `(.L_x_73) ;  /* 0x00000000001c7947 */ /* 0x000fec0003800000 */
.L_x_75:
[----:B------:R-:W-:Y:S01]  /*4a10*/  LOP3.LUT R5, R11, 0x80000, RZ, 0xfc, !PT ;  /* 0x000800000b057812 */ /* 0x000fe200078efcff */
[----:B------:R-:W-:-:S03]  /*4a20*/  IMAD.MOV.U32 R46, RZ, RZ, R10 ;  /* 0x000000ffff2e7224 */ /* 0x000fc600078e000a */
[----:B------:R-:W-:Y:S01]  /*4a30*/  MOV R47, R5 ;  /* 0x00000005002f7202 */ /* 0x000fe20000000f00 */
[----:B------:R-:W-:Y:S06]  /*4a40*/  BRA `(.L_x_73) ;  /* 0x00000000000c7947 */ /* 0x000fec0003800000 */
.L_x_74:
[----:B------:R-:W-:Y:S01]  /*4a50*/  LOP3.LUT R5, R41, 0x80000, RZ, 0xfc, !PT ;  /* 0x0008000029057812 */ /* 0x000fe200078efcff */
[----:B------:R-:W-:-:S04]  /*4a60*/  IMAD.MOV.U32 R46, RZ, RZ, R40 ;  /* 0x000000ffff2e7224 */ /* 0x000fc800078e0028 */
[----:B------:R-:W-:-:S07]  /*4a70*/  IMAD.MOV.U32 R47, RZ, RZ, R5 ;  /* 0x000000ffff2f7224 */ /* 0x000fce00078e0005 */
.L_x_73:
[----:B------:R-:W-:Y:S05]  /*4a80*/  BSYNC.RECONVERGENT B0 ;  /* 0x0000000000007941 */ /* 0x000fea0003800200 */
.L_x_71:
[----:B------:R-:W-:Y:S01]  /*4a90*/  IMAD.MOV.U32 R8, RZ, RZ, R4 ;  /* 0x000000ffff087224 */ /* 0x000fe200078e0004 */
[----:B------:R-:W-:Y:S01]  /*4aa0*/  MOV R9, 0x0 ;  /* 0x0000000000097802 */ /* 0x000fe20000000f00 */
[----:B------:R-:W-:Y:S02]  /*4ab0*/  IMAD.MOV.U32 R6, RZ, RZ, R46 ;  /* 0x000000ffff067224 */ /* 0x000fe400078e002e */
[----:B------:R-:W-:Y:S01]  /*4ac0*/  IMAD.MOV.U32 R5, RZ, RZ, R47 ;  /* 0x000000ffff057224 */ /* 0x000fe200078e002f */
[----:B------:R-:W-:Y:S06]  /*4ad0*/  RET.REL.NODEC R8 `(_Z3addiiiiiPdS_PiS_S_) ;  /* 0xffffffb408487950 */ /* 0x000fec0003c3ffff */
        .weak           $__internal_2_$__cuda_sm20_dsqrt_rn_f64_mediumpath_v1
        .type           $__internal_2_$__cuda_sm20_dsqrt_rn_f64_mediumpath_v1,@function
        .size           $__internal_2_$__cuda_sm20_dsqrt_rn_f64_mediumpath_v1,(.L_x_83 - $__internal_2_$__cuda_sm20_dsqrt_rn_f64_mediumpath_v1)
$__internal_2_$__cuda_sm20_dsqrt_rn_f64_mediumpath_v1:
[----:B------:R-:W-:Y:S01]  /*4ae0*/  ISETP.GE.U32.AND P0, PT, R4, -0x3400000, PT ;  /* 0xfcc000000400780c */ /* 0x000fe20003f06070 */
[----:B------:R-:W-:Y:S01]  /*4af0*/  BSSY.RECONVERGENT B2, `(.L_x_76) ;  /* 0x0000024000027945 */ /* 0x000fe20003800200 */
[----:B------:R-:W-:-:S11]  /*4b00*/  IMAD.MOV.U32 R13, RZ, RZ, R5 ;  /* 0x000000ffff0d7224 */ /* 0x000fd600078e0005 */
[----:B------:R-:W-:Y:S05]  /*4b10*/  @!P0 BRA `(.L_x_77) ;  /* 0x0000000000208947 */ /* 0x000fea0003800000 */
[----:B------:R-:W-:-:S10]  /*4b20*/  DFMA.RM R6, R8, R12, R6 ;  /* 0x0000000c0806722b */ /* 0x000fd40000004006 */
[----:B------:R-:W-:-:S05]  /*4b30*/  IADD3 R4, P0, PT, R6, 0x1, RZ ;  /* 0x0000000106047810 */ /* 0x000fca0007f1e0ff */
[----:B------:R-:W-:-:S06]  /*4b40*/  IMAD.X R5, RZ, RZ, R7, P0 ;  /* 0x000000ffff057224 */ /* 0x000fcc00000e0607 */
[----:B------:R-:W-:-:S08]  /*4b50*/  DFMA.RP R10, -R6, R4, R10 ;  /* 0x00000004060a722b */ /* 0x000fd0000000810a */
[----:B------:R-:W-:-:S06]  /*4b60*/  DSETP.GT.AND P0, PT, R10, RZ, PT ;  /* 0x000000ff0a00722a */ /* 0x000fcc0003f04000 */
[----:B------:R-:W-:Y:S02]  /*4b70*/  FSEL R4, R4, R6, P0 ;  /* 0x0000000604047208 */ /* 0x000fe40000000000 */
[----:B------:R-:W-:Y:S01]  /*4b80*/  FSEL R5, R5, R7, P0 ;  /* 0x0000000705057208 */ /* 0x000fe20000000000 */
[----:B------:R-:W-:Y:S06]  /*4b90*/  BRA `(.L_x_78) ;  /* 0x0000000000647947 */ /* 0x000fec0003800000 */
.L_x_77:
[----:B------:R-:W-:-:S14]  /*4ba0*/  DSETP.NE.AND P0, PT, R10, RZ, PT ;  /* 0x000000ff0a00722a */ /* 0x000fdc0003f05000 */
[----:B------:R-:W-:Y:S05]  /*4bb0*/  @!P0 BRA `(.L_x_79) ;  /* 0x0000000000588947 */ /* 0x000fea0003800000 */
[----:B------:R-:W-:-:S13]  /*4bc0*/  ISETP.GE.AND P0, PT, R11, RZ, PT ;  /* 0x000000ff0b00720c */ /* 0x000fda0003f06270 */
[----:B------:R-:W-:Y:S02]  /*4bd0*/  @!P0 IMAD.MOV.U32 R4, RZ, RZ, 0x0 ;  /* 0x00000000ff048424 */ /* 0x000fe400078e00ff */
[----:B------:R-:W-:Y:S01]  /*4be0*/  @!P0 IMAD.MOV.U32 R5, RZ, RZ, -0x80000 ;  /* 0xfff80000ff058424 */ /* 0x000fe200078e00ff */
[----:B------:R-:W-:Y:S06]  /*4bf0*/  @!P0 BRA `(.L_x_78) ;  /* 0x00000000004c8947 */ /* 0x000fec0003800000 */
[----:B------:R-:W-:-:S13]  /*4c00*/  ISETP.GT.AND P0, PT, R11, 0x7fefffff, PT ;  /* 0x7fefffff0b00780c */ /* 0x000fda0003f04270 */
[----:B------:R-:W-:Y:S05]  /*4c10*/  @P0 BRA `(.L_x_79) ;  /* 0x0000000000400947 */ /* 0x000fea0003800000 */
[----:B------:R-:W-:Y:S01]  /*4c20*/  DMUL R10, R10, 8.11296384146066816958e+31 ;  /* 0x469000000a0a7828 */ /* 0x000fe20000000000 */
[----:B------:R-:W-:Y:S01]  /*4c30*/  IMAD.MOV.U32 R8, RZ, RZ, RZ ;  /* 0x000000ffff087224 */ /* 0x000fe200078e00ff */
[----:B------:R-:W-:Y:S01]  /*4c40*/  MOV R4, 0x0 ;  /* 0x0000000000047802 */ /* 0x000fe20000000f00 */
[----:B------:R-:W-:-:S03]  /*4c50*/  IMAD.MOV.U32 R5, RZ, RZ, 0x3fd80000 ;  /* 0x3fd80000ff057424 */ /* 0x000fc600078e00ff */
[----:B------:R-:W0:Y:S02]  /*4c60*/  MUFU.RSQ64H R9, R11 ;  /* 0x0000000b00097308 */ /* 0x000e240000001c00 */
[----:B0-----:R-:W-:-:S08]  /*4c70*/  DMUL R6, R8, R8 ;  /* 0x0000000808067228 */ /* 0x001fd00000000000 */
[----:B------:R-:W-:-:S08]  /*4c80*/  DFMA R6, R10, -R6, 1 ;  /* 0x3ff000000a06742b */ /* 0x000fd00000000806 */
[----:B------:R-:W-:Y:S02]  /*4c90*/  DFMA R4, R6, R4, 0.5 ;  /* 0x3fe000000604742b */ /* 0x000fe40000000004 */
[----:B------:R-:W-:-:S08]  /*4ca0*/  DMUL R6, R8, R6 ;  /* 0x0000000608067228 */ /* 0x000fd00000000000 */
[----:B------:R-:W-:-:S08]  /*4cb0*/  DFMA R6, R4, R6, R8 ;  /* 0x000000060406722b */ /* 0x000fd00000000008 */
[----:B------:R-:W-:Y:S02]  /*4cc0*/  DMUL R4, R10, R6 ;  /* 0x000000060a047228 */ /* 0x000fe40000000000 */
[----:B------:R-:W-:-:S06]  /*4cd0*/  VIADD R7, R7, 0xfff00000 ;  /* 0xfff0000007077836 */ /* 0x000fcc0000000000 */
[----:B------:R-:W-:-:S08]  /*4ce0*/  DFMA R8, R4, -R4, R10 ;  /* 0x800000040408722b */ /* 0x000fd0000000000a */
[----:B------:R-:W-:-:S10]  /*4cf0*/  DFMA R4, R6, R8, R4 ;  /* 0x000000080604722b */ /* 0x000fd40000000004 */
[----:B------:R-:W-:Y:S01]  /*4d00*/  VIADD R5, R5, 0xfcb00000 ;  /* 0xfcb0000005057836 */ /* 0x000fe20000000000 */
[----:B------:R-:W-:Y:S06]  /*4d10*/  BRA `(.L_x_78) ;  /* 0x0000000000047947 */ /* 0x000fec0003800000 */
.L_x_79:
[----:B------:R-:W-:-:S11]  /*4d20*/  DADD R4, R10, R10 ;  /* 0x000000000a047229 */ /* 0x000fd6000000000a */
.L_x_78:
[----:B------:R-:W-:Y:S05]  /*4d30*/  BSYNC.RECONVERGENT B2 ;  /* 0x0000000000027941 */ /* 0x000fea0003800200 */
.L_x_76:
[----:B------:R-:W-:-:S04]  /*4d40*/  IMAD.MOV.U32 R15, RZ, RZ, 0x0 ;  /* 0x00000000ff0f7424 */ /* 0x000fc800078e00ff */
[----:B------:R-:W-:Y:S05]  /*4d50*/  RET.REL.NODEC R14 `(_Z3addiiiiiPdS_PiS_S_) ;  /* 0xffffffb00ea87950 */ /* 0x000fea0003c3ffff */
.L_x_80:
[----:B------:R-:W-:-:S00]  /*4d60*/  BRA `(.L_x_80) ;  /* 0xfffffffc00fc7947 */ /* 0x000fc0000383ffff */
[----:B------:R-:W-:-:S00]  /*4d70*/  NOP ;  /* 0x0000000000007918 */ /* 0x000fc00000000000 */
        /* <DEDUP_REMOVED lines=8> */
.L_x_83:


//--------------------- .nv.shared.reserved.0     --------------------------
	.section	.nv.shared.reserved.0,"aw",@nobits
	.weak		__nv_reservedSMEM_offset_0_alias
	.size		__nv_reservedSMEM_offset_0_alias, 0, 64
	.other		__nv_reservedSMEM_offset_0_alias,@"STO_CUDA_RESERVED_SHARED STV_DEFAULT"
__nv_reservedSMEM_offset_0_alias:
	.zero		0
	.zero		64


//--------------------- .nv.constant0._Z3addiiiiiPdS_PiS_S_ --------------------------
	.section	.nv.constant0._Z3addiiiiiPdS_PiS_S_,"a",@progbits
	.sectionflags	@""
	.align	4
.nv.constant0._Z3addiiiiiPdS_PiS_S_:
	.zero		960


//--------------------- SYMBOLS --------------------------

	.type		.nv.reservedSmem.offset0,@object
	.size		.nv.reservedSmem.offset0,0x4
